// auto-generated by cutlass_sweep.gemm — config: {"arch": "sm_90", "cluster_m": 8, "cluster_n": 1, "dtype": "int8", "dtype_b": "int8", "layout": "nt", "stages": 0, "tile_k": 64, "tile_m": 64, "tile_n": 64}
#include "cutlass/cutlass.h"
#include "cutlass/gemm/collective/collective_builder.hpp"
#include "cutlass/gemm/device/gemm_universal_adapter.h"
#include "cutlass/gemm/kernel/gemm_universal.hpp"
#include "cutlass/epilogue/collective/collective_builder.hpp"

using ElemA = int8_t;
using ElemB = int8_t;
using ElemCD = int8_t;
using Acc  = int32_t;
using TileShape    = cute::Shape<cute::_64, cute::_64, cute::_64>;
using ClusterShape = cute::Shape<cute::_8, cute::_1, cute::_1>;

using CollectiveEpilogue = typename cutlass::epilogue::collective::CollectiveBuilder<
    cutlass::arch::Sm90, cutlass::arch::OpClassTensorOp,
    TileShape, ClusterShape,
    cutlass::epilogue::collective::EpilogueTileAuto,
    Acc, Acc,
    ElemCD, cutlass::layout::RowMajor, 128 / cutlass::sizeof_bits<ElemCD>::value,
    ElemCD, cutlass::layout::RowMajor, 128 / cutlass::sizeof_bits<ElemCD>::value,
    cutlass::epilogue::collective::EpilogueScheduleAuto
  >::CollectiveOp;

using CollectiveMainloop = typename cutlass::gemm::collective::CollectiveBuilder<
    cutlass::arch::Sm90, cutlass::arch::OpClassTensorOp,
    ElemA, cutlass::layout::RowMajor, 128 / cutlass::sizeof_bits<ElemA>::value,
    ElemB, cutlass::layout::ColumnMajor, 128 / cutlass::sizeof_bits<ElemB>::value,
    Acc,
    TileShape, ClusterShape,
    cutlass::gemm::collective::StageCountAutoCarveout<static_cast<int>(sizeof(typename CollectiveEpilogue::SharedStorage))>,
    cutlass::gemm::collective::KernelScheduleAuto
  >::CollectiveOp;

using GemmKernel = cutlass::gemm::kernel::GemmUniversal<
    cute::Shape<int,int,int,int>,
    CollectiveMainloop,
    CollectiveEpilogue
>;
using Gemm = cutlass::gemm::device::GemmUniversalAdapter<GemmKernel>;

// Force the device kernel symbol into the cubin without needing a host main.
auto* _anchor = &cutlass::device_kernel<GemmKernel>;


// ===== COMPILED SASS (sm_90a) =====

	.target	sm_90a

	.elftype	@"ET_EXEC"


//--------------------- .note.nv.tkinfo           --------------------------
	.section	.note.nv.tkinfo,"",@"SHT_NOTE"
	.sectionflags	@"SHF_NOTE_NV_TKINFO"
	.tkinfo
        /*0018*/ 	.word	0x00000002
        /*0030*/ 	.string	""
        /*0030*/ 	.string	"ptxas"
        /*0030*/ 	.string	"Cuda compilation tools, release 13.0, V13.0.88"
        /*0030*/ 	.string	"Build cuda_13.0.r13.0/compiler.36424714_0"
        /*0030*/ 	.string	"-arch sm_90a -m 64 "



//--------------------- .note.nv.cuinfo           --------------------------
	.section	.note.nv.cuinfo,"",@"SHT_NOTE"
	.sectionflags	@"SHF_NOTE_NV_CUINFO"
        /*0018*/ 	.short	0x0002
        /*001a*/ 	.short	0x005a
        /*001c*/ 	.short	0x0082
	.zero		2


//--------------------- .nv.info                  --------------------------
	.section	.nv.info,"",@"SHT_CUDA_INFO"
	.align	4


	//----- nvinfo : EIATTR_REGCOUNT
	.align		4
        /*0000*/ 	.byte	0x04, 0x2f
        /*0002*/ 	.short	(.L_15 - .L_14)
	.align		4
.L_14:
        /*0004*/ 	.word	index@(_ZN7cutlass13device_kernelINS_4gemm6kernel13GemmUniversalIN4cute5tupleIJiiiiEEENS1_10collective13CollectiveMmaINS1_34MainloopSm90TmaGmmaWarpSpecializedILi28ENS5_IJNS4_1CILi8EEENSA_ILi1EEESC_EEENS1_32KernelTmaWarpSpecializedPingpongEEENS5_IJNSA_ILi64EEESG_SG_EEEaNS5_IJlSC_lEEEaSI_NS4_8TiledMMAINS4_8MMA_AtomIJNS4_4SM904GMMA26MMA_64x64x32_S32S8S8_SS_TNEEEENS4_6LayoutINS5_IJSC_SC_SC_EEENS5_IJNSA_ILi0EEESR_SR_EEEEENS5_IJNS4_10UnderscoreESU_SU_EEEEENS4_13SM90_TMA_LOADENS4_14ComposedLayoutINS4_7SwizzleILi2ELi4ELi3EEENS4_18smem_ptr_flag_bitsILi8EEENSP_INS5_IJSB_SG_EEENS5_IJSG_SC_EEEEEEEvNS4_8identityENS4_23SM90_TMA_LOAD_MULTICASTES16_vS17_EENS_8epilogue10collective6detail29Sm90TmaWarpSpecializedAdapterINS1B_15DefaultEpilogueIaSI_SI_NS1A_6thread17LinearCombinationIaLi1EiiLNS1F_9ScaleType4KindE0ELNS_15FloatRoundStyleE2EaEENS1_15EpilogueDefaultEEEEEvvEEEEvNT_6ParamsE)
        /*0008*/ 	.word	0x000000a8


	//----- nvinfo : EIATTR_FRAME_SIZE
	.align		4
.L_15:
        /*000c*/ 	.byte	0x04, 0x11
        /*000e*/ 	.short	(.L_17 - .L_16)
	.align		4
.L_16:
        /*0010*/ 	.word	index@(_ZN7cutlass13device_kernelINS_4gemm6kernel13GemmUniversalIN4cute5tupleIJiiiiEEENS1_10collective13CollectiveMmaINS1_34MainloopSm90TmaGmmaWarpSpecializedILi28ENS5_IJNS4_1CILi8EEENSA_ILi1EEESC_EEENS1_32KernelTmaWarpSpecializedPingpongEEENS5_IJNSA_ILi64EEESG_SG_EEEaNS5_IJlSC_lEEEaSI_NS4_8TiledMMAINS4_8MMA_AtomIJNS4_4SM904GMMA26MMA_64x64x32_S32S8S8_SS_TNEEEENS4_6LayoutINS5_IJSC_SC_SC_EEENS5_IJNSA_ILi0EEESR_SR_EEEEENS5_IJNS4_10UnderscoreESU_SU_EEEEENS4_13SM90_TMA_LOADENS4_14ComposedLayoutINS4_7SwizzleILi2ELi4ELi3EEENS4_18smem_ptr_flag_bitsILi8EEENSP_INS5_IJSB_SG_EEENS5_IJSG_SC_EEEEEEEvNS4_8identityENS4_23SM90_TMA_LOAD_MULTICASTES16_vS17_EENS_8epilogue10collective6detail29Sm90TmaWarpSpecializedAdapterINS1B_15DefaultEpilogueIaSI_SI_NS1A_6thread17LinearCombinationIaLi1EiiLNS1F_9ScaleType4KindE0ELNS_15FloatRoundStyleE2EaEENS1_15EpilogueDefaultEEEEEvvEEEEvNT_6ParamsE)
        /*0014*/ 	.word	0x00000008


	//----- nvinfo : EIATTR_MIN_STACK_SIZE
	.align		4
.L_17:
        /*0018*/ 	.byte	0x04, 0x12
        /*001a*/ 	.short	(.L_19 - .L_18)
	.align		4
.L_18:
        /*001c*/ 	.word	index@(_ZN7cutlass13device_kernelINS_4gemm6kernel13GemmUniversalIN4cute5tupleIJiiiiEEENS1_10collective13CollectiveMmaINS1_34MainloopSm90TmaGmmaWarpSpecializedILi28ENS5_IJNS4_1CILi8EEENSA_ILi1EEESC_EEENS1_32KernelTmaWarpSpecializedPingpongEEENS5_IJNSA_ILi64EEESG_SG_EEEaNS5_IJlSC_lEEEaSI_NS4_8TiledMMAINS4_8MMA_AtomIJNS4_4SM904GMMA26MMA_64x64x32_S32S8S8_SS_TNEEEENS4_6LayoutINS5_IJSC_SC_SC_EEENS5_IJNSA_ILi0EEESR_SR_EEEEENS5_IJNS4_10UnderscoreESU_SU_EEEEENS4_13SM90_TMA_LOADENS4_14ComposedLayoutINS4_7SwizzleILi2ELi4ELi3EEENS4_18smem_ptr_flag_bitsILi8EEENSP_INS5_IJSB_SG_EEENS5_IJSG_SC_EEEEEEEvNS4_8identityENS4_23SM90_TMA_LOAD_MULTICASTES16_vS17_EENS_8epilogue10collective6detail29Sm90TmaWarpSpecializedAdapterINS1B_15DefaultEpilogueIaSI_SI_NS1A_6thread17LinearCombinationIaLi1EiiLNS1F_9ScaleType4KindE0ELNS_15FloatRoundStyleE2EaEENS1_15EpilogueDefaultEEEEEvvEEEEvNT_6ParamsE)
        /*0020*/ 	.word	0x00000008
.L_19:


//--------------------- .nv.compat                --------------------------
	.section	.nv.compat,"",@"SHT_CUDA_COMPAT_INFO"
	.align	4
        /*0000*/ 	.byte	0x02, 0x09, 0x01, 0x00, 0x02, 0x02, 0x04, 0x00, 0x02, 0x05, 0x05, 0x00, 0x03, 0x07, 0x01, 0x01
        /*0010*/ 	.byte	0x02, 0x03, 0x01, 0x00, 0x02, 0x06, 0x01, 0x00, 0x04, 0x0b, 0x08, 0x00, 0x00, 0x00, 0x00, 0x00
        /*0020*/ 	.byte	0x00, 0x00, 0x00, 0x00


//--------------------- .nv.info._ZN7cutlass13device_kernelINS_4gemm6kernel13GemmUniversalIN4cute5tupleIJiiiiEEENS1_10collective13CollectiveMmaINS1_34MainloopSm90TmaGmmaWarpSpecializedILi28ENS5_IJNS4_1CILi8EEENSA_ILi1EEESC_EEENS1_32KernelTmaWarpSpecializedPingpongEEENS5_IJNSA_ILi64EEESG_SG_EEEaNS5_IJlSC_lEEEaSI_NS4_8TiledMMAINS4_8MMA_AtomIJNS4_4SM904GMMA26MMA_64x64x32_S32S8S8_SS_TNEEEENS4_6LayoutINS5_IJSC_SC_SC_EEENS5_IJNSA_ILi0EEESR_SR_EEEEENS5_IJNS4_10UnderscoreESU_SU_EEEEENS4_13SM90_TMA_LOADENS4_14ComposedLayoutINS4_7SwizzleILi2ELi4ELi3EEENS4_18smem_ptr_flag_bitsILi8EEENSP_INS5_IJSB_SG_EEENS5_IJSG_SC_EEEEEEEvNS4_8identityENS4_23SM90_TMA_LOAD_MULTICASTES16_vS17_EENS_8epilogue10collective6detail29Sm90TmaWarpSpecializedAdapterINS1B_15DefaultEpilogueIaSI_SI_NS1A_6thread17LinearCombinationIaLi1EiiLNS1F_9ScaleType4KindE0ELNS_15FloatRoundStyleE2EaEENS1_15EpilogueDefaultEEEEEvvEEEEvNT_6ParamsE --------------------------
	.section	.nv.info._ZN7cutlass13device_kernelINS_4gemm6kernel13GemmUniversalIN4cute5tupleIJiiiiEEENS1_10collective13CollectiveMmaINS1_34MainloopSm90TmaGmmaWarpSpecializedILi28ENS5_IJNS4_1CILi8EEENSA_ILi1EEESC_EEENS1_32KernelTmaWarpSpecializedPingpongEEENS5_IJNSA_ILi64EEESG_SG_EEEaNS5_IJlSC_lEEEaSI_NS4_8TiledMMAINS4_8MMA_AtomIJNS4_4SM904GMMA26MMA_64x64x32_S32S8S8_SS_TNEEEENS4_6LayoutINS5_IJSC_SC_SC_EEENS5_IJNSA_ILi0EEESR_SR_EEEEENS5_IJNS4_10UnderscoreESU_SU_EEEEENS4_13SM90_TMA_LOADENS4_14ComposedLayoutINS4_7SwizzleILi2ELi4ELi3EEENS4_18smem_ptr_flag_bitsILi8EEENSP_INS5_IJSB_SG_EEENS5_IJSG_SC_EEEEEEEvNS4_8identityENS4_23SM90_TMA_LOAD_MULTICASTES16_vS17_EENS_8epilogue10collective6detail29Sm90TmaWarpSpecializedAdapterINS1B_15DefaultEpilogueIaSI_SI_NS1A_6thread17LinearCombinationIaLi1EiiLNS1F_9ScaleType4KindE0ELNS_15FloatRoundStyleE2EaEENS1_15EpilogueDefaultEEEEEvvEEEEvNT_6ParamsE,"",@"SHT_CUDA_INFO"
	.sectionflags	@""
	.align	4


	//----- nvinfo : EIATTR_CUDA_API_VERSION
	.align		4
        /*0000*/ 	.byte	0x04, 0x37
        /*0002*/ 	.short	(.L_21 - .L_20)
.L_20:
        /*0004*/ 	.word	0x00000082


	//----- nvinfo : EIATTR_KPARAM_INFO
	.align		4
.L_21:
        /*0008*/ 	.byte	0x04, 0x17
        /*000a*/ 	.short	(.L_23 - .L_22)
.L_22:
        /*000c*/ 	.word	0x00000000
        /*0010*/ 	.short	0x0000
        /*0012*/ 	.short	0x0070
        /*0014*/ 	.byte	0x00, 0xf0, 0x01, 0x10


	//----- nvinfo : EIATTR_SPARSE_MMA_MASK
	.align		4
.L_23:
        /*0018*/ 	.byte	0x03, 0x50
        /*001a*/ 	.short	0x0000


	//----- nvinfo : EIATTR_MAXREG_COUNT
	.align		4
        /*001c*/ 	.byte	0x03, 0x1b
        /*001e*/ 	.short	0x00a8


	//----- nvinfo : EIATTR_NUM_BARRIERS
	.align		4
        /*0020*/ 	.byte	0x02, 0x4c
        /*0022*/ 	.byte	0x01
	.zero		1


	//----- nvinfo : EIATTR_EXTERNS
	.align		4
        /*0024*/ 	.byte	0x04, 0x0f
        /*0026*/ 	.short	(.L_25 - .L_24)


	//   ....[0]....
	.align		4
.L_24:
        /*0028*/ 	.word	index@(__assertfail)


	//----- nvinfo : EIATTR_ANNOTATIONS
	.align		4
.L_25:
        /*002c*/ 	.byte	0x04, 0x55
        /*002e*/ 	.short	(.L_27 - .L_26)


	//   ....[0]....
.L_26:
        /*0030*/ 	.word	0x00000001
        /*0034*/ 	.byte	0xe0, 0x10, 0x00, 0x00, 0x01, 0x00, 0x00, 0x00, 0x90, 0x40, 0x00, 0x00, 0x01, 0x00, 0x00, 0x00
        /*0044*/ 	.byte	0x20, 0x4d, 0x00, 0x00


	//----- nvinfo : EIATTR_MERCURY_ISA_VERSION
	.align		4
.L_27:
        /*0048*/ 	.byte	0x03, 0x5f
        /*004a*/ 	.short	0x0101


	//----- nvinfo : EIATTR_INT_WARP_WIDE_INSTR_OFFSETS
	.align		4
        /*004c*/ 	.byte	0x04, 0x31
        /*004e*/ 	.short	(.L_29 - .L_28)


	//   ....[0]....
.L_28:
        /*0050*/ 	.word	0x000008a0


	//   ....[1]....
        /*0054*/ 	.word	0x000008c0


	//   ....[2]....
        /*0058*/ 	.word	0x000008e0


	//   ....[3]....
        /*005c*/ 	.word	0x00000a20


	//   ....[4]....
        /*0060*/ 	.word	0x00000a30


	//   ....[5]....
        /*0064*/ 	.word	0x00000a40


	//   ....[6]....
        /*0068*/ 	.word	0x00000ad0


	//   ....[7]....
        /*006c*/ 	.word	0x00000b20


	//   ....[8]....
        /*0070*/ 	.word	0x00002150


	//----- nvinfo : EIATTR_COOP_GROUP_MASK_REGIDS
	.align		4
.L_29:
        /*0074*/ 	.byte	0x04, 0x29
        /*0076*/ 	.short	(.L_31 - .L_30)


	//   ....[0]....
.L_30:
        /*0078*/ 	.word	0xffffffff


	//   ....[1]....
        /*007c*/ 	.word	0xffffffff


	//   ....[2]....
        /*0080*/ 	.word	0xffffffff


	//   ....[3]....
        /*0084*/ 	.word	0xffffffff


	//   ....[4]....
        /*0088*/ 	.word	0xffffffff


	//   ....[5]....
        /*008c*/ 	.word	0xffffffff


	//   ....[6]....
        /*0090*/ 	.word	0xffffffff


	//----- nvinfo : EIATTR_COOP_GROUP_INSTR_OFFSETS
	.align		4
.L_31:
        /*0094*/ 	.byte	0x04, 0x28
        /*0096*/ 	.short	(.L_33 - .L_32)


	//   ....[0]....
.L_32:
        /*0098*/ 	.word	0x00000070


	//   ....[1]....
        /*009c*/ 	.word	0x00000080


	//   ....[2]....
        /*00a0*/ 	.word	0x00000140


	//   ....[3]....
        /*00a4*/ 	.word	0x00000650


	//   ....[4]....
        /*00a8*/ 	.word	0x00000690


	//   ....[5]....
        /*00ac*/ 	.word	0x00000a60


	//   ....[6]....
        /*00b0*/ 	.word	0x00000c80


	//----- nvinfo : EIATTR_REG_RECONFIG
	.align		4
.L_33:
        /*00b4*/ 	.byte	0x01, 0x54
	.zero		2


	//----- nvinfo : EIATTR_SYSCALL_OFFSETS
	.align		4
        /*00b8*/ 	.byte	0x04, 0x46
        /*00ba*/ 	.short	(.L_35 - .L_34)


	//   ....[0]....
.L_34:
        /*00bc*/ 	.word	0x00001b80


	//----- nvinfo : EIATTR_MBARRIER_INSTR_OFFSETS
	.align		4
.L_35:
        /*00c0*/ 	.byte	0x04, 0x39
        /*00c2*/ 	.short	(.L_37 - .L_36)


	//   ....[0]....
.L_36:
        /*00c4*/ 	.word	0x000002a0
        /*00c8*/ 	.word	0x000000ff
        /*00cc*/ 	.word	0x00000000
        /*00d0*/ 	.short	0x0100
        /*00d2*/ 	.byte	0x08
	.zero		1


	//   ....[1]....
        /*00d4*/ 	.word	0x000002b0
        /*00d8*/ 	.word	0x000000ff
        /*00dc*/ 	.word	0x000000e0
        /*00e0*/ 	.short	0x0100
        /*00e2*/ 	.byte	0x08
	.zero		1


	//   ....[2]....
        /*00e4*/ 	.word	0x000002c0
        /*00e8*/ 	.word	0x000000ff
        /*00ec*/ 	.word	0x00000008
        /*00f0*/ 	.short	0x0100
        /*00f2*/ 	.byte	0x08
	.zero		1


	//   ....[3]....
        /*00f4*/ 	.word	0x000002d0
        /*00f8*/ 	.word	0x000000ff
        /*00fc*/ 	.word	0x000000e8
        /*0100*/ 	.short	0x0100
        /*0102*/ 	.byte	0x08
	.zero		1


	//   ....[4]....
        /*0104*/ 	.word	0x000002e0
        /*0108*/ 	.word	0x000000ff
        /*010c*/ 	.word	0x00000010
        /*0110*/ 	.short	0x0100
        /*0112*/ 	.byte	0x08
	.zero		1


	//   ....[5]....
        /*0114*/ 	.word	0x000002f0
        /*0118*/ 	.word	0x000000ff
        /*011c*/ 	.word	0x000000f0
        /*0120*/ 	.short	0x0100
        /*0122*/ 	.byte	0x08
	.zero		1


	//   ....[6]....
        /*0124*/ 	.word	0x00000300
        /*0128*/ 	.word	0x000000ff
        /*012c*/ 	.word	0x00000018
        /*0130*/ 	.short	0x0100
        /*0132*/ 	.byte	0x08
	.zero		1


	//   ....[7]....
        /*0134*/ 	.word	0x00000310
        /*0138*/ 	.word	0x000000ff
        /*013c*/ 	.word	0x000000f8
        /*0140*/ 	.short	0x0100
        /*0142*/ 	.byte	0x08
	.zero		1


	//   ....[8]....
        /*0144*/ 	.word	0x00000320
        /*0148*/ 	.word	0x000000ff
        /*014c*/ 	.word	0x00000020
        /*0150*/ 	.short	0x0100
        /*0152*/ 	.byte	0x08
	.zero		1


	//   ....[9]....
        /*0154*/ 	.word	0x00000330
        /*0158*/ 	.word	0x000000ff
        /*015c*/ 	.word	0x00000100
        /*0160*/ 	.short	0x0100
        /*0162*/ 	.byte	0x08
	.zero		1


	//   ....[10]....
        /*0164*/ 	.word	0x00000340
        /*0168*/ 	.word	0x000000ff
        /*016c*/ 	.word	0x00000028
        /*0170*/ 	.short	0x0100
        /*0172*/ 	.byte	0x08
	.zero		1


	//   ....[11]....
        /*0174*/ 	.word	0x00000350
        /*0178*/ 	.word	0x000000ff
        /*017c*/ 	.word	0x00000108
        /*0180*/ 	.short	0x0100
        /*0182*/ 	.byte	0x08
	.zero		1


	//   ....[12]....
        /*0184*/ 	.word	0x00000360
        /*0188*/ 	.word	0x000000ff
        /*018c*/ 	.word	0x00000030
        /*0190*/ 	.short	0x0100
        /*0192*/ 	.byte	0x08
	.zero		1


	//   ....[13]....
        /*0194*/ 	.word	0x00000370
        /*0198*/ 	.word	0x000000ff
        /*019c*/ 	.word	0x00000110
        /*01a0*/ 	.short	0x0100
        /*01a2*/ 	.byte	0x08
	.zero		1


	//   ....[14]....
        /*01a4*/ 	.word	0x00000380
        /*01a8*/ 	.word	0x000000ff
        /*01ac*/ 	.word	0x00000038
        /*01b0*/ 	.short	0x0100
        /*01b2*/ 	.byte	0x08
	.zero		1


	//   ....[15]....
        /*01b4*/ 	.word	0x00000390
        /*01b8*/ 	.word	0x000000ff
        /*01bc*/ 	.word	0x00000118
        /*01c0*/ 	.short	0x0100
        /*01c2*/ 	.byte	0x08
	.zero		1


	//   ....[16]....
        /*01c4*/ 	.word	0x000003a0
        /*01c8*/ 	.word	0x000000ff
        /*01cc*/ 	.word	0x00000040
        /*01d0*/ 	.short	0x0100
        /*01d2*/ 	.byte	0x08
	.zero		1


	//   ....[17]....
        /*01d4*/ 	.word	0x000003b0
        /*01d8*/ 	.word	0x000000ff
        /*01dc*/ 	.word	0x00000120
        /*01e0*/ 	.short	0x0100
        /*01e2*/ 	.byte	0x08
	.zero		1


	//   ....[18]....
        /*01e4*/ 	.word	0x000003c0
        /*01e8*/ 	.word	0x000000ff
        /*01ec*/ 	.word	0x00000048
        /*01f0*/ 	.short	0x0100
        /*01f2*/ 	.byte	0x08
	.zero		1


	//   ....[19]....
        /*01f4*/ 	.word	0x000003d0
        /*01f8*/ 	.word	0x000000ff
        /*01fc*/ 	.word	0x00000128
        /*0200*/ 	.short	0x0100
        /*0202*/ 	.byte	0x08
	.zero		1


	//   ....[20]....
        /*0204*/ 	.word	0x000003e0
        /*0208*/ 	.word	0x000000ff
        /*020c*/ 	.word	0x00000050
        /*0210*/ 	.short	0x0100
        /*0212*/ 	.byte	0x08
	.zero		1


	//   ....[21]....
        /*0214*/ 	.word	0x000003f0
        /*0218*/ 	.word	0x000000ff
        /*021c*/ 	.word	0x00000130
        /*0220*/ 	.short	0x0100
        /*0222*/ 	.byte	0x08
	.zero		1


	//   ....[22]....
        /*0224*/ 	.word	0x00000400
        /*0228*/ 	.word	0x000000ff
        /*022c*/ 	.word	0x00000058
        /*0230*/ 	.short	0x0100
        /*0232*/ 	.byte	0x08
	.zero		1


	//   ....[23]....
        /*0234*/ 	.word	0x00000410
        /*0238*/ 	.word	0x000000ff
        /*023c*/ 	.word	0x00000138
        /*0240*/ 	.short	0x0100
        /*0242*/ 	.byte	0x08
	.zero		1


	//   ....[24]....
        /*0244*/ 	.word	0x00000420
        /*0248*/ 	.word	0x000000ff
        /*024c*/ 	.word	0x00000060
        /*0250*/ 	.short	0x0100
        /*0252*/ 	.byte	0x08
	.zero		1


	//   ....[25]....
        /*0254*/ 	.word	0x00000430
        /*0258*/ 	.word	0x000000ff
        /*025c*/ 	.word	0x00000140
        /*0260*/ 	.short	0x0100
        /*0262*/ 	.byte	0x08
	.zero		1


	//   ....[26]....
        /*0264*/ 	.word	0x00000440
        /*0268*/ 	.word	0x000000ff
        /*026c*/ 	.word	0x00000068
        /*0270*/ 	.short	0x0100
        /*0272*/ 	.byte	0x08
	.zero		1


	//   ....[27]....
        /*0274*/ 	.word	0x00000450
        /*0278*/ 	.word	0x000000ff
        /*027c*/ 	.word	0x00000148
        /*0280*/ 	.short	0x0100
        /*0282*/ 	.byte	0x08
	.zero		1


	//   ....[28]....
        /*0284*/ 	.word	0x00000460
        /*0288*/ 	.word	0x000000ff
        /*028c*/ 	.word	0x00000070
        /*0290*/ 	.short	0x0100
        /*0292*/ 	.byte	0x08
	.zero		1


	//   ....[29]....
        /*0294*/ 	.word	0x00000470
        /*0298*/ 	.word	0x000000ff
        /*029c*/ 	.word	0x00000150
        /*02a0*/ 	.short	0x0100
        /*02a2*/ 	.byte	0x08
	.zero		1


	//   ....[30]....
        /*02a4*/ 	.word	0x00000480
        /*02a8*/ 	.word	0x000000ff
        /*02ac*/ 	.word	0x00000078
        /*02b0*/ 	.short	0x0100
        /*02b2*/ 	.byte	0x08
	.zero		1


	//   ....[31]....
        /*02b4*/ 	.word	0x00000490
        /*02b8*/ 	.word	0x000000ff
        /*02bc*/ 	.word	0x00000158
        /*02c0*/ 	.short	0x0100
        /*02c2*/ 	.byte	0x08
	.zero		1


	//   ....[32]....
        /*02c4*/ 	.word	0x000004a0
        /*02c8*/ 	.word	0x000000ff
        /*02cc*/ 	.word	0x00000080
        /*02d0*/ 	.short	0x0100
        /*02d2*/ 	.byte	0x08
	.zero		1


	//   ....[33]....
        /*02d4*/ 	.word	0x000004b0
        /*02d8*/ 	.word	0x000000ff
        /*02dc*/ 	.word	0x00000160
        /*02e0*/ 	.short	0x0100
        /*02e2*/ 	.byte	0x08
	.zero		1


	//   ....[34]....
        /*02e4*/ 	.word	0x000004c0
        /*02e8*/ 	.word	0x000000ff
        /*02ec*/ 	.word	0x00000088
        /*02f0*/ 	.short	0x0100
        /*02f2*/ 	.byte	0x08
	.zero		1


	//   ....[35]....
        /*02f4*/ 	.word	0x000004d0
        /*02f8*/ 	.word	0x000000ff
        /*02fc*/ 	.word	0x00000168
        /*0300*/ 	.short	0x0100
        /*0302*/ 	.byte	0x08
	.zero		1


	//   ....[36]....
        /*0304*/ 	.word	0x000004e0
        /*0308*/ 	.word	0x000000ff
        /*030c*/ 	.word	0x00000090
        /*0310*/ 	.short	0x0100
        /*0312*/ 	.byte	0x08
	.zero		1


	//   ....[37]....
        /*0314*/ 	.word	0x000004f0
        /*0318*/ 	.word	0x000000ff
        /*031c*/ 	.word	0x00000170
        /*0320*/ 	.short	0x0100
        /*0322*/ 	.byte	0x08
	.zero		1


	//   ....[38]....
        /*0324*/ 	.word	0x00000500
        /*0328*/ 	.word	0x000000ff
        /*032c*/ 	.word	0x00000098
        /*0330*/ 	.short	0x0100
        /*0332*/ 	.byte	0x08
	.zero		1


	//   ....[39]....
        /*0334*/ 	.word	0x00000510
        /*0338*/ 	.word	0x000000ff
        /*033c*/ 	.word	0x00000178
        /*0340*/ 	.short	0x0100
        /*0342*/ 	.byte	0x08
	.zero		1


	//   ....[40]....
        /*0344*/ 	.word	0x00000520
        /*0348*/ 	.word	0x000000ff
        /*034c*/ 	.word	0x000000a0
        /*0350*/ 	.short	0x0100
        /*0352*/ 	.byte	0x08
	.zero		1


	//   ....[41]....
        /*0354*/ 	.word	0x00000530
        /*0358*/ 	.word	0x000000ff
        /*035c*/ 	.word	0x00000180
        /*0360*/ 	.short	0x0100
        /*0362*/ 	.byte	0x08
	.zero		1


	//   ....[42]....
        /*0364*/ 	.word	0x00000540
        /*0368*/ 	.word	0x000000ff
        /*036c*/ 	.word	0x000000a8
        /*0370*/ 	.short	0x0100
        /*0372*/ 	.byte	0x08
	.zero		1


	//   ....[43]....
        /*0374*/ 	.word	0x00000550
        /*0378*/ 	.word	0x000000ff
        /*037c*/ 	.word	0x00000188
        /*0380*/ 	.short	0x0100
        /*0382*/ 	.byte	0x08
	.zero		1


	//   ....[44]....
        /*0384*/ 	.word	0x00000560
        /*0388*/ 	.word	0x000000ff
        /*038c*/ 	.word	0x000000b0
        /*0390*/ 	.short	0x0100
        /*0392*/ 	.byte	0x08
	.zero		1


	//   ....[45]....
        /*0394*/ 	.word	0x00000570
        /*0398*/ 	.word	0x000000ff
        /*039c*/ 	.word	0x00000190
        /*03a0*/ 	.short	0x0100
        /*03a2*/ 	.byte	0x08
	.zero		1


	//   ....[46]....
        /*03a4*/ 	.word	0x00000580
        /*03a8*/ 	.word	0x000000ff
        /*03ac*/ 	.word	0x000000b8
        /*03b0*/ 	.short	0x0100
        /*03b2*/ 	.byte	0x08
	.zero		1


	//   ....[47]....
        /*03b4*/ 	.word	0x00000590
        /*03b8*/ 	.word	0x000000ff
        /*03bc*/ 	.word	0x00000198
        /*03c0*/ 	.short	0x0100
        /*03c2*/ 	.byte	0x08
	.zero		1


	//   ....[48]....
        /*03c4*/ 	.word	0x000005a0
        /*03c8*/ 	.word	0x000000ff
        /*03cc*/ 	.word	0x000000c0
        /*03d0*/ 	.short	0x0100
        /*03d2*/ 	.byte	0x08
	.zero		1


	//   ....[49]....
        /*03d4*/ 	.word	0x000005b0
        /*03d8*/ 	.word	0x000000ff
        /*03dc*/ 	.word	0x000001a0
        /*03e0*/ 	.short	0x0100
        /*03e2*/ 	.byte	0x08
	.zero		1


	//   ....[50]....
        /*03e4*/ 	.word	0x000005c0
        /*03e8*/ 	.word	0x000000ff
        /*03ec*/ 	.word	0x000000c8
        /*03f0*/ 	.short	0x0100
        /*03f2*/ 	.byte	0x08
	.zero		1


	//   ....[51]....
        /*03f4*/ 	.word	0x000005d0
        /*03f8*/ 	.word	0x000000ff
        /*03fc*/ 	.word	0x000001a8
        /*0400*/ 	.short	0x0100
        /*0402*/ 	.byte	0x08
	.zero		1


	//   ....[52]....
        /*0404*/ 	.word	0x000005e0
        /*0408*/ 	.word	0x000000ff
        /*040c*/ 	.word	0x000000d0
        /*0410*/ 	.short	0x0100
        /*0412*/ 	.byte	0x08
	.zero		1


	//   ....[53]....
        /*0414*/ 	.word	0x000005f0
        /*0418*/ 	.word	0x000000ff
        /*041c*/ 	.word	0x000001b0
        /*0420*/ 	.short	0x0100
        /*0422*/ 	.byte	0x08
	.zero		1


	//   ....[54]....
        /*0424*/ 	.word	0x00000600
        /*0428*/ 	.word	0x000000ff
        /*042c*/ 	.word	0x000000d8
        /*0430*/ 	.short	0x0100
        /*0432*/ 	.byte	0x08
	.zero		1


	//   ....[55]....
        /*0434*/ 	.word	0x00000610
        /*0438*/ 	.word	0x000000ff
        /*043c*/ 	.word	0x000001b8
        /*0440*/ 	.short	0x0100
        /*0442*/ 	.byte	0x08
	.zero		1


	//   ....[56]....
        /*0444*/ 	.word	0x00000b60
        /*0448*/ 	.word	0x000000ff
        /*044c*/ 	.word	0x000001f0
        /*0450*/ 	.short	0x0100
        /*0452*/ 	.byte	0x08
	.zero		1


	//   ....[57]....
        /*0454*/ 	.word	0x00000be0
        /*0458*/ 	.word	0x000000ff
        /*045c*/ 	.word	0x000001f8
        /*0460*/ 	.short	0x0100
        /*0462*/ 	.byte	0x08
	.zero		1


	//   ....[58]....
        /*0464*/ 	.word	0x00000c00
        /*0468*/ 	.word	0x000000ff
        /*046c*/ 	.word	0x000001d0
        /*0470*/ 	.short	0x0100
        /*0472*/ 	.byte	0x09
	.zero		1


	//   ....[59]....
        /*0474*/ 	.word	0x00000c10
        /*0478*/ 	.word	0x000000ff
        /*047c*/ 	.word	0x000001d8
        /*0480*/ 	.short	0x0100
        /*0482*/ 	.byte	0x09
	.zero		1


	//   ....[60]....
        /*0484*/ 	.word	0x00000c20
        /*0488*/ 	.word	0x000000ff
        /*048c*/ 	.word	0x000001e0
        /*0490*/ 	.short	0x0100
        /*0492*/ 	.byte	0x09
	.zero		1


	//   ....[61]....
        /*0494*/ 	.word	0x00000c30
        /*0498*/ 	.word	0x000000ff
        /*049c*/ 	.word	0x000001e8
        /*04a0*/ 	.short	0x0100
        /*04a2*/ 	.byte	0x09
	.zero		1


	//   ....[62]....
        /*04a4*/ 	.word	0x00001a60
        /*04a8*/ 	.word	0x0000003f
        /*04ac*/ 	.word	0x00000000
        /*04b0*/ 	.short	0x010a
        /*04b2*/ 	.byte	0x2a
	.zero		1


	//   ....[63]....
        /*04b4*/ 	.word	0x00001c10
        /*04b8*/ 	.word	0x00000003
        /*04bc*/ 	.word	0x00000000
        /*04c0*/ 	.short	0x010a
        /*04c2*/ 	.byte	0x3f
	.zero		1


	//   ....[64]....
        /*04c4*/ 	.word	0x00001c50
        /*04c8*/ 	.word	0x00000003
        /*04cc*/ 	.word	0x00000000
        /*04d0*/ 	.short	0x010a
        /*04d2*/ 	.byte	0x3f
	.zero		1


	//   ....[65]....
        /*04d4*/ 	.word	0x00001e50
        /*04d8*/ 	.word	0x000000ff
        /*04dc*/ 	.word	0x00000000
        /*04e0*/ 	.short	0x010a
        /*04e2*/ 	.byte	0x04
	.zero		1


	//   ....[66]....
        /*04e4*/ 	.word	0x00001e90
        /*04e8*/ 	.word	0x000000ff
        /*04ec*/ 	.word	0x00000000
        /*04f0*/ 	.short	0x010a
        /*04f2*/ 	.byte	0x04
	.zero		1


	//   ....[67]....
        /*04f4*/ 	.word	0x00001ff0
        /*04f8*/ 	.word	0x00000005
        /*04fc*/ 	.word	0x00000000
        /*0500*/ 	.short	0x0101
        /*0502*/ 	.byte	0x3f
	.zero		1


	//   ....[68]....
        /*0504*/ 	.word	0x000020f0
        /*0508*/ 	.word	0x00000040
        /*050c*/ 	.word	0x00000000
        /*0510*/ 	.short	0x0101
        /*0512*/ 	.byte	0x2f
	.zero		1


	//   ....[69]....
        /*0514*/ 	.word	0x000021f0
        /*0518*/ 	.word	0x00000003
        /*051c*/ 	.word	0x00000000
        /*0520*/ 	.short	0x0101
        /*0522*/ 	.byte	0x3f
	.zero		1


	//   ....[70]....
        /*0524*/ 	.word	0x000022b0
        /*0528*/ 	.word	0x0000003f
        /*052c*/ 	.word	0x00000010
        /*0530*/ 	.short	0x010a
        /*0532*/ 	.byte	0x2a
	.zero		1


	//   ....[71]....
        /*0534*/ 	.word	0x000040b0
        /*0538*/ 	.word	0x00000042
        /*053c*/ 	.word	0x00000000
        /*0540*/ 	.short	0x0101
        /*0542*/ 	.byte	0x2f
	.zero		1


	//   ....[72]....
        /*0544*/ 	.word	0x00004a70
        /*0548*/ 	.word	0x0000000d
        /*054c*/ 	.word	0x000000e0
        /*0550*/ 	.short	0x010a
        /*0552*/ 	.byte	0x3f
	.zero		1


	//   ....[73]....
        /*0554*/ 	.word	0x00004e30
        /*0558*/ 	.word	0x00000002
        /*055c*/ 	.word	0x000001f8
        /*0560*/ 	.short	0x0101
        /*0562*/ 	.byte	0x3f
	.zero		1


	//   ....[74]....
        /*0564*/ 	.word	0x000055c0
        /*0568*/ 	.word	0x00000007
        /*056c*/ 	.word	0x00000000
        /*0570*/ 	.short	0x010a
        /*0572*/ 	.byte	0x3f
	.zero		1


	//   ....[75]....
        /*0574*/ 	.word	0x00005640
        /*0578*/ 	.word	0x00000009
        /*057c*/ 	.word	0x00000000
        /*0580*/ 	.short	0x010a
        /*0582*/ 	.byte	0x3f
	.zero		1


	//   ....[76]....
        /*0584*/ 	.word	0x000056d0
        /*0588*/ 	.word	0x00000006
        /*058c*/ 	.word	0x00000000
        /*0590*/ 	.short	0x010a
        /*0592*/ 	.byte	0x3f
	.zero		1


	//   ....[77]....
        /*0594*/ 	.word	0x00005760
        /*0598*/ 	.word	0x00000009
        /*059c*/ 	.word	0x00000000
        /*05a0*/ 	.short	0x010a
        /*05a2*/ 	.byte	0x3f
	.zero		1


	//   ....[78]....
        /*05a4*/ 	.word	0x000057f0
        /*05a8*/ 	.word	0x00000006
        /*05ac*/ 	.word	0x00000000
        /*05b0*/ 	.short	0x010a
        /*05b2*/ 	.byte	0x3f
	.zero		1


	//   ....[79]....
        /*05b4*/ 	.word	0x00005880
        /*05b8*/ 	.word	0x00000009
        /*05bc*/ 	.word	0x00000000
        /*05c0*/ 	.short	0x010a
        /*05c2*/ 	.byte	0x3f
	.zero		1


	//   ....[80]....
        /*05c4*/ 	.word	0x00005910
        /*05c8*/ 	.word	0x00000006
        /*05cc*/ 	.word	0x00000000
        /*05d0*/ 	.short	0x010a
        /*05d2*/ 	.byte	0x3f
	.zero		1


	//   ....[81]....
        /*05d4*/ 	.word	0x000059a0
        /*05d8*/ 	.word	0x00000009
        /*05dc*/ 	.word	0x00000000
        /*05e0*/ 	.short	0x010a
        /*05e2*/ 	.byte	0x3f
	.zero		1


	//   ....[82]....
        /*05e4*/ 	.word	0x00005a30
        /*05e8*/ 	.word	0x00000006
        /*05ec*/ 	.word	0x00000000
        /*05f0*/ 	.short	0x010a
        /*05f2*/ 	.byte	0x3f
	.zero		1


	//   ....[83]....
        /*05f4*/ 	.word	0x00005ac0
        /*05f8*/ 	.word	0x00000009
        /*05fc*/ 	.word	0x00000000
        /*0600*/ 	.short	0x010a
        /*0602*/ 	.byte	0x3f
	.zero		1


	//   ....[84]....
        /*0604*/ 	.word	0x00005b50
        /*0608*/ 	.word	0x00000006
        /*060c*/ 	.word	0x00000000
        /*0610*/ 	.short	0x010a
        /*0612*/ 	.byte	0x3f
	.zero		1


	//   ....[85]....
        /*0614*/ 	.word	0x00005be0
        /*0618*/ 	.word	0x00000009
        /*061c*/ 	.word	0x00000000
        /*0620*/ 	.short	0x010a
        /*0622*/ 	.byte	0x3f
	.zero		1


	//   ....[86]....
        /*0624*/ 	.word	0x00005c70
        /*0628*/ 	.word	0x00000006
        /*062c*/ 	.word	0x00000000
        /*0630*/ 	.short	0x010a
        /*0632*/ 	.byte	0x3f
	.zero		1


	//   ....[87]....
        /*0634*/ 	.word	0x00005d00
        /*0638*/ 	.word	0x00000009
        /*063c*/ 	.word	0x00000000
        /*0640*/ 	.short	0x010a
        /*0642*/ 	.byte	0x3f
	.zero		1


	//   ....[88]....
        /*0644*/ 	.word	0x00005d90
        /*0648*/ 	.word	0x00000006
        /*064c*/ 	.word	0x00000000
        /*0650*/ 	.short	0x010a
        /*0652*/ 	.byte	0x3f
	.zero		1


	//   ....[89]....
        /*0654*/ 	.word	0x00005e20
        /*0658*/ 	.word	0x00000009
        /*065c*/ 	.word	0x00000000
        /*0660*/ 	.short	0x010a
        /*0662*/ 	.byte	0x3f
	.zero		1


	//   ....[90]....
        /*0664*/ 	.word	0x00005eb0
        /*0668*/ 	.word	0x00000006
        /*066c*/ 	.word	0x00000000
        /*0670*/ 	.short	0x010a
        /*0672*/ 	.byte	0x3f
	.zero		1


	//   ....[91]....
        /*0674*/ 	.word	0x00005f40
        /*0678*/ 	.word	0x00000009
        /*067c*/ 	.word	0x00000000
        /*0680*/ 	.short	0x010a
        /*0682*/ 	.byte	0x3f
	.zero		1


	//   ....[92]....
        /*0684*/ 	.word	0x00005fd0
        /*0688*/ 	.word	0x00000006
        /*068c*/ 	.word	0x00000000
        /*0690*/ 	.short	0x010a
        /*0692*/ 	.byte	0x3f
	.zero		1


	//   ....[93]....
        /*0694*/ 	.word	0x00006060
        /*0698*/ 	.word	0x00000009
        /*069c*/ 	.word	0x00000000
        /*06a0*/ 	.short	0x010a
        /*06a2*/ 	.byte	0x3f
	.zero		1


	//   ....[94]....
        /*06a4*/ 	.word	0x000060f0
        /*06a8*/ 	.word	0x00000006
        /*06ac*/ 	.word	0x00000000
        /*06b0*/ 	.short	0x010a
        /*06b2*/ 	.byte	0x3f
	.zero		1


	//   ....[95]....
        /*06b4*/ 	.word	0x00006180
        /*06b8*/ 	.word	0x00000009
        /*06bc*/ 	.word	0x00000000
        /*06c0*/ 	.short	0x010a
        /*06c2*/ 	.byte	0x3f
	.zero		1


	//   ....[96]....
        /*06c4*/ 	.word	0x00006210
        /*06c8*/ 	.word	0x00000006
        /*06cc*/ 	.word	0x00000000
        /*06d0*/ 	.short	0x010a
        /*06d2*/ 	.byte	0x3f
	.zero		1


	//   ....[97]....
        /*06d4*/ 	.word	0x000062a0
        /*06d8*/ 	.word	0x00000009
        /*06dc*/ 	.word	0x00000000
        /*06e0*/ 	.short	0x010a
        /*06e2*/ 	.byte	0x3f
	.zero		1


	//   ....[98]....
        /*06e4*/ 	.word	0x00006330
        /*06e8*/ 	.word	0x00000006
        /*06ec*/ 	.word	0x00000000
        /*06f0*/ 	.short	0x010a
        /*06f2*/ 	.byte	0x3f
	.zero		1


	//   ....[99]....
        /*06f4*/ 	.word	0x000063c0
        /*06f8*/ 	.word	0x00000009
        /*06fc*/ 	.word	0x00000000
        /*0700*/ 	.short	0x010a
        /*0702*/ 	.byte	0x3f
	.zero		1


	//   ....[100]....
        /*0704*/ 	.word	0x00006450
        /*0708*/ 	.word	0x00000006
        /*070c*/ 	.word	0x00000000
        /*0710*/ 	.short	0x010a
        /*0712*/ 	.byte	0x3f
	.zero		1


	//   ....[101]....
        /*0714*/ 	.word	0x000064e0
        /*0718*/ 	.word	0x00000003
        /*071c*/ 	.word	0x00000000
        /*0720*/ 	.short	0x010a
        /*0722*/ 	.byte	0x3f
	.zero		1


	//   ....[102]....
        /*0724*/ 	.word	0x00006540
        /*0728*/ 	.word	0x00000041
        /*072c*/ 	.word	0x00000000
        /*0730*/ 	.short	0x010a
        /*0732*/ 	.byte	0x3f
	.zero		1


	//   ....[103]....
        /*0734*/ 	.word	0x00006590
        /*0738*/ 	.word	0x00000003
        /*073c*/ 	.word	0x00000000
        /*0740*/ 	.short	0x010a
        /*0742*/ 	.byte	0x3f
	.zero		1


	//   ....[104]....
        /*0744*/ 	.word	0x000065f0
        /*0748*/ 	.word	0x00000005
        /*074c*/ 	.word	0x00000000
        /*0750*/ 	.short	0x010a
        /*0752*/ 	.byte	0x3f
	.zero		1


	//   ....[105]....
        /*0754*/ 	.word	0x00006640
        /*0758*/ 	.word	0x00000041
        /*075c*/ 	.word	0x00000010
        /*0760*/ 	.short	0x010a
        /*0762*/ 	.byte	0x3f
	.zero		1


	//   ....[106]....
        /*0764*/ 	.word	0x00006710
        /*0768*/ 	.word	0x0000000d
        /*076c*/ 	.word	0x000000e0
        /*0770*/ 	.short	0x010a
        /*0772*/ 	.byte	0x3f
	.zero		1


	//   ....[107]....
        /*0774*/ 	.word	0x000067e0
        /*0778*/ 	.word	0x00000007
        /*077c*/ 	.word	0x00000000
        /*0780*/ 	.short	0x010a
        /*0782*/ 	.byte	0x3f
	.zero		1


	//   ....[108]....
        /*0784*/ 	.word	0x00006830
        /*0788*/ 	.word	0x00000009
        /*078c*/ 	.word	0x00000000
        /*0790*/ 	.short	0x010a
        /*0792*/ 	.byte	0x3f
	.zero		1


	//   ....[109]....
        /*0794*/ 	.word	0x00006880
        /*0798*/ 	.word	0x00000006
        /*079c*/ 	.word	0x00000000
        /*07a0*/ 	.short	0x010a
        /*07a2*/ 	.byte	0x3f
	.zero		1


	//   ....[110]....
        /*07a4*/ 	.word	0x000068d0
        /*07a8*/ 	.word	0x00000009
        /*07ac*/ 	.word	0x00000000
        /*07b0*/ 	.short	0x010a
        /*07b2*/ 	.byte	0x3f
	.zero		1


	//   ....[111]....
        /*07b4*/ 	.word	0x00006920
        /*07b8*/ 	.word	0x00000006
        /*07bc*/ 	.word	0x00000000
        /*07c0*/ 	.short	0x010a
        /*07c2*/ 	.byte	0x3f
	.zero		1


	//   ....[112]....
        /*07c4*/ 	.word	0x00006970
        /*07c8*/ 	.word	0x00000009
        /*07cc*/ 	.word	0x00000000
        /*07d0*/ 	.short	0x010a
        /*07d2*/ 	.byte	0x3f
	.zero		1


	//   ....[113]....
        /*07d4*/ 	.word	0x000069c0
        /*07d8*/ 	.word	0x00000006
        /*07dc*/ 	.word	0x00000000
        /*07e0*/ 	.short	0x010a
        /*07e2*/ 	.byte	0x3f
	.zero		1


	//   ....[114]....
        /*07e4*/ 	.word	0x00006a10
        /*07e8*/ 	.word	0x00000009
        /*07ec*/ 	.word	0x00000000
        /*07f0*/ 	.short	0x010a
        /*07f2*/ 	.byte	0x3f
	.zero		1


	//   ....[115]....
        /*07f4*/ 	.word	0x00006a60
        /*07f8*/ 	.word	0x00000006
        /*07fc*/ 	.word	0x00000000
        /*0800*/ 	.short	0x010a
        /*0802*/ 	.byte	0x3f
	.zero		1


	//   ....[116]....
        /*0804*/ 	.word	0x00006ab0
        /*0808*/ 	.word	0x00000009
        /*080c*/ 	.word	0x00000000
        /*0810*/ 	.short	0x010a
        /*0812*/ 	.byte	0x3f
	.zero		1


	//   ....[117]....
        /*0814*/ 	.word	0x00006b00
        /*0818*/ 	.word	0x00000006
        /*081c*/ 	.word	0x00000000
        /*0820*/ 	.short	0x010a
        /*0822*/ 	.byte	0x3f
	.zero		1


	//   ....[118]....
        /*0824*/ 	.word	0x00006b50
        /*0828*/ 	.word	0x00000009
        /*082c*/ 	.word	0x00000000
        /*0830*/ 	.short	0x010a
        /*0832*/ 	.byte	0x3f
	.zero		1


	//   ....[119]....
        /*0834*/ 	.word	0x00006ba0
        /*0838*/ 	.word	0x00000006
        /*083c*/ 	.word	0x00000000
        /*0840*/ 	.short	0x010a
        /*0842*/ 	.byte	0x3f
	.zero		1


	//   ....[120]....
        /*0844*/ 	.word	0x00006bf0
        /*0848*/ 	.word	0x00000009
        /*084c*/ 	.word	0x00000000
        /*0850*/ 	.short	0x010a
        /*0852*/ 	.byte	0x3f
	.zero		1


	//   ....[121]....
        /*0854*/ 	.word	0x00006c40
        /*0858*/ 	.word	0x00000006
        /*085c*/ 	.word	0x00000000
        /*0860*/ 	.short	0x010a
        /*0862*/ 	.byte	0x3f
	.zero		1


	//   ....[122]....
        /*0864*/ 	.word	0x00006c90
        /*0868*/ 	.word	0x00000009
        /*086c*/ 	.word	0x00000000
        /*0870*/ 	.short	0x010a
        /*0872*/ 	.byte	0x3f
	.zero		1


	//   ....[123]....
        /*0874*/ 	.word	0x00006ce0
        /*0878*/ 	.word	0x00000006
        /*087c*/ 	.word	0x00000000
        /*0880*/ 	.short	0x010a
        /*0882*/ 	.byte	0x3f
	.zero		1


	//   ....[124]....
        /*0884*/ 	.word	0x00006d30
        /*0888*/ 	.word	0x00000009
        /*088c*/ 	.word	0x00000000
        /*0890*/ 	.short	0x010a
        /*0892*/ 	.byte	0x3f
	.zero		1


	//   ....[125]....
        /*0894*/ 	.word	0x00006d80
        /*0898*/ 	.word	0x00000006
        /*089c*/ 	.word	0x00000000
        /*08a0*/ 	.short	0x010a
        /*08a2*/ 	.byte	0x3f
	.zero		1


	//   ....[126]....
        /*08a4*/ 	.word	0x00006dd0
        /*08a8*/ 	.word	0x00000009
        /*08ac*/ 	.word	0x00000000
        /*08b0*/ 	.short	0x010a
        /*08b2*/ 	.byte	0x3f
	.zero		1


	//   ....[127]....
        /*08b4*/ 	.word	0x00006e20
        /*08b8*/ 	.word	0x00000006
        /*08bc*/ 	.word	0x00000000
        /*08c0*/ 	.short	0x010a
        /*08c2*/ 	.byte	0x3f
	.zero		1


	//   ....[128]....
        /*08c4*/ 	.word	0x00006e70
        /*08c8*/ 	.word	0x00000009
        /*08cc*/ 	.word	0x00000000
        /*08d0*/ 	.short	0x010a
        /*08d2*/ 	.byte	0x3f
	.zero		1


	//   ....[129]....
        /*08d4*/ 	.word	0x00006ec0
        /*08d8*/ 	.word	0x00000006
        /*08dc*/ 	.word	0x00000000
        /*08e0*/ 	.short	0x010a
        /*08e2*/ 	.byte	0x3f
	.zero		1


	//   ....[130]....
        /*08e4*/ 	.word	0x00006f10
        /*08e8*/ 	.word	0x00000009
        /*08ec*/ 	.word	0x00000000
        /*08f0*/ 	.short	0x010a
        /*08f2*/ 	.byte	0x3f
	.zero		1


	//   ....[131]....
        /*08f4*/ 	.word	0x00006f60
        /*08f8*/ 	.word	0x00000006
        /*08fc*/ 	.word	0x00000000
        /*0900*/ 	.short	0x010a
        /*0902*/ 	.byte	0x3f
	.zero		1


	//   ....[132]....
        /*0904*/ 	.word	0x00006fb0
        /*0908*/ 	.word	0x00000009
        /*090c*/ 	.word	0x00000000
        /*0910*/ 	.short	0x010a
        /*0912*/ 	.byte	0x3f
	.zero		1


	//   ....[133]....
        /*0914*/ 	.word	0x00007000
        /*0918*/ 	.word	0x00000006
        /*091c*/ 	.word	0x00000000
        /*0920*/ 	.short	0x010a
        /*0922*/ 	.byte	0x3f
	.zero		1


	//----- nvinfo : EIATTR_NUM_MBARRIERS
	.align		4
.L_37:
        /*0924*/ 	.byte	0x03, 0x38
        /*0926*/ 	.short	0x003e


	//----- nvinfo : EIATTR_EXIT_INSTR_OFFSETS
	.align		4
        /*0928*/ 	.byte	0x04, 0x1c
        /*092a*/ 	.short	(.L_39 - .L_38)


	//   ....[0]....
.L_38:
        /*092c*/ 	.word	0x00001720


	//   ....[1]....
        /*0930*/ 	.word	0x00001780


	//   ....[2]....
        /*0934*/ 	.word	0x00004740


	//   ....[3]....
        /*0938*/ 	.word	0x00004770


	//   ....[4]....
        /*093c*/ 	.word	0x00006530


	//----- nvinfo : EIATTR_MAX_THREADS
	.align		4
.L_39:
        /*0940*/ 	.byte	0x04, 0x05
        /*0942*/ 	.short	(.L_41 - .L_40)
.L_40:
        /*0944*/ 	.word	0x00000180
        /*0948*/ 	.word	0x00000001
        /*094c*/ 	.word	0x00000001


	//----- nvinfo : EIATTR_CRS_STACK_SIZE
	.align		4
.L_41:
        /*0950*/ 	.byte	0x04, 0x1e
        /*0952*/ 	.short	(.L_43 - .L_42)
.L_42:
        /*0954*/ 	.word	0x00000000


	//----- nvinfo : EIATTR_CBANK_PARAM_SIZE
	.align		4
.L_43:
        /*0958*/ 	.byte	0x03, 0x19
        /*095a*/ 	.short	0x0470


	//----- nvinfo : EIATTR_PARAM_CBANK
	.align		4
        /*095c*/ 	.byte	0x04, 0x0a
        /*095e*/ 	.short	(.L_45 - .L_44)
	.align		4
.L_44:
        /*0960*/ 	.word	index@(.nv.constant0._ZN7cutlass13device_kernelINS_4gemm6kernel13GemmUniversalIN4cute5tupleIJiiiiEEENS1_10collective13CollectiveMmaINS1_34MainloopSm90TmaGmmaWarpSpecializedILi28ENS5_IJNS4_1CILi8EEENSA_ILi1EEESC_EEENS1_32KernelTmaWarpSpecializedPingpongEEENS5_IJNSA_ILi64EEESG_SG_EEEaNS5_IJlSC_lEEEaSI_NS4_8TiledMMAINS4_8MMA_AtomIJNS4_4SM904GMMA26MMA_64x64x32_S32S8S8_SS_TNEEEENS4_6LayoutINS5_IJSC_SC_SC_EEENS5_IJNSA_ILi0EEESR_SR_EEEEENS5_IJNS4_10UnderscoreESU_SU_EEEEENS4_13SM90_TMA_LOADENS4_14ComposedLayoutINS4_7SwizzleILi2ELi4ELi3EEENS4_18smem_ptr_flag_bitsILi8EEENSP_INS5_IJSB_SG_EEENS5_IJSG_SC_EEEEEEEvNS4_8identityENS4_23SM90_TMA_LOAD_MULTICASTES16_vS17_EENS_8epilogue10collective6detail29Sm90TmaWarpSpecializedAdapterINS1B_15DefaultEpilogueIaSI_SI_NS1A_6thread17LinearCombinationIaLi1EiiLNS1F_9ScaleType4KindE0ELNS_15FloatRoundStyleE2EaEENS1_15EpilogueDefaultEEEEEvvEEEEvNT_6ParamsE)
        /*0964*/ 	.short	0x0210
        /*0966*/ 	.short	0x0470


	//----- nvinfo : EIATTR_SW_WAR
	.align		4
.L_45:
        /*0968*/ 	.byte	0x04, 0x36
        /*096a*/ 	.short	(.L_47 - .L_46)
.L_46:
        /*096c*/ 	.word	0x00000008
.L_47:


//--------------------- .nv.callgraph             --------------------------
	.section	.nv.callgraph,"",@"SHT_CUDA_CALLGRAPH"
	.align	4
	.sectionentsize	8
	.align		4
        /*0000*/ 	.word	0x00000000
	.align		4
        /*0004*/ 	.word	0xffffffff
	.align		4
        /*0008*/ 	.word	index@(_ZN7cutlass13device_kernelINS_4gemm6kernel13GemmUniversalIN4cute5tupleIJiiiiEEENS1_10collective13CollectiveMmaINS1_34MainloopSm90TmaGmmaWarpSpecializedILi28ENS5_IJNS4_1CILi8EEENSA_ILi1EEESC_EEENS1_32KernelTmaWarpSpecializedPingpongEEENS5_IJNSA_ILi64EEESG_SG_EEEaNS5_IJlSC_lEEEaSI_NS4_8TiledMMAINS4_8MMA_AtomIJNS4_4SM904GMMA26MMA_64x64x32_S32S8S8_SS_TNEEEENS4_6LayoutINS5_IJSC_SC_SC_EEENS5_IJNSA_ILi0EEESR_SR_EEEEENS5_IJNS4_10UnderscoreESU_SU_EEEEENS4_13SM90_TMA_LOADENS4_14ComposedLayoutINS4_7SwizzleILi2ELi4ELi3EEENS4_18smem_ptr_flag_bitsILi8EEENSP_INS5_IJSB_SG_EEENS5_IJSG_SC_EEEEEEEvNS4_8identityENS4_23SM90_TMA_LOAD_MULTICASTES16_vS17_EENS_8epilogue10collective6detail29Sm90TmaWarpSpecializedAdapterINS1B_15DefaultEpilogueIaSI_SI_NS1A_6thread17LinearCombinationIaLi1EiiLNS1F_9ScaleType4KindE0ELNS_15FloatRoundStyleE2EaEENS1_15EpilogueDefaultEEEEEvvEEEEvNT_6ParamsE)
	.align		4
        /*000c*/ 	.word	index@(__assertfail)
	.align		4
        /*0010*/ 	.word	0x00000000
	.align		4
        /*0014*/ 	.word	0xfffffffe
	.align		4
        /*0018*/ 	.word	0x00000000
	.align		4
        /*001c*/ 	.word	0xfffffffd
	.align		4
        /*0020*/ 	.word	0x00000000
	.align		4
        /*0024*/ 	.word	0xfffffffc


//--------------------- .nv.constant4             --------------------------
	.section	.nv.constant4,"a",@progbits
	.align	8
	.align		8
.nv.constant4:
        /*0000*/ 	.dword	__assertfail
	.align		8
        /*0008*/ 	.dword	__unnamed_1
	.align		8
        /*0010*/ 	.dword	_ZN40_INTERNAL_16754514_4_k_cu_d44a421b_193944cuda3std3__45__cpo5beginE
	.align		8
        /*0018*/ 	.dword	_ZN40_INTERNAL_16754514_4_k_cu_d44a421b_193944cuda3std3__45__cpo3endE
	.align		8
        /*0020*/ 	.dword	_ZN40_INTERNAL_16754514_4_k_cu_d44a421b_193944cuda3std3__45__cpo6cbeginE
	.align		8
        /*0028*/ 	.dword	_ZN40_INTERNAL_16754514_4_k_cu_d44a421b_193944cuda3std3__45__cpo4cendE
	.align		8
        /*0030*/ 	.dword	_ZN40_INTERNAL_16754514_4_k_cu_d44a421b_193944cuda3std3__442_GLOBAL__N__16754514_4_k_cu_d44a421b_193946ignoreE
	.align		8
        /*0038*/ 	.dword	_ZN40_INTERNAL_16754514_4_k_cu_d44a421b_193944cuda3std3__419piecewise_constructE
	.align		8
        /*0040*/ 	.dword	_ZN40_INTERNAL_16754514_4_k_cu_d44a421b_193944cuda3std3__48in_placeE
	.align		8
        /*0048*/ 	.dword	_ZN40_INTERNAL_16754514_4_k_cu_d44a421b_193944cuda3std6ranges3__45__cpo4swapE
	.align		8
        /*0050*/ 	.dword	_ZN40_INTERNAL_16754514_4_k_cu_d44a421b_193944cuda3std6ranges3__45__cpo9iter_moveE
	.align		8
        /*0058*/ 	.dword	_ZN40_INTERNAL_16754514_4_k_cu_d44a421b_193944cute7productE
	.align		8
        /*0060*/ 	.dword	_ZN40_INTERNAL_16754514_4_k_cu_d44a421b_193944cute1_E
	.align		8
        /*0068*/ 	.dword	$str$22
	.align		8
        /*0070*/ 	.dword	$str$23


//--------------------- .text._ZN7cutlass13device_kernelINS_4gemm6kernel13GemmUniversalIN4cute5tupleIJiiiiEEENS1_10collective13CollectiveMmaINS1_34MainloopSm90TmaGmmaWarpSpecializedILi28ENS5_IJNS4_1CILi8EEENSA_ILi1EEESC_EEENS1_32KernelTmaWarpSpecializedPingpongEEENS5_IJNSA_ILi64EEESG_SG_EEEaNS5_IJlSC_lEEEaSI_NS4_8TiledMMAINS4_8MMA_AtomIJNS4_4SM904GMMA26MMA_64x64x32_S32S8S8_SS_TNEEEENS4_6LayoutINS5_IJSC_SC_SC_EEENS5_IJNSA_ILi0EEESR_SR_EEEEENS5_IJNS4_10UnderscoreESU_SU_EEEEENS4_13SM90_TMA_LOADENS4_14ComposedLayoutINS4_7SwizzleILi2ELi4ELi3EEENS4_18smem_ptr_flag_bitsILi8EEENSP_INS5_IJSB_SG_EEENS5_IJSG_SC_EEEEEEEvNS4_8identityENS4_23SM90_TMA_LOAD_MULTICASTES16_vS17_EENS_8epilogue10collective6detail29Sm90TmaWarpSpecializedAdapterINS1B_15DefaultEpilogueIaSI_SI_NS1A_6thread17LinearCombinationIaLi1EiiLNS1F_9ScaleType4KindE0ELNS_15FloatRoundStyleE2EaEENS1_15EpilogueDefaultEEEEEvvEEEEvNT_6ParamsE --------------------------
	.section	.text._ZN7cutlass13device_kernelINS_4gemm6kernel13GemmUniversalIN4cute5tupleIJiiiiEEENS1_10collective13CollectiveMmaINS1_34MainloopSm90TmaGmmaWarpSpecializedILi28ENS5_IJNS4_1CILi8EEENSA_ILi1EEESC_EEENS1_32KernelTmaWarpSpecializedPingpongEEENS5_IJNSA_ILi64EEESG_SG_EEEaNS5_IJlSC_lEEEaSI_NS4_8TiledMMAINS4_8MMA_AtomIJNS4_4SM904GMMA26MMA_64x64x32_S32S8S8_SS_TNEEEENS4_6LayoutINS5_IJSC_SC_SC_EEENS5_IJNSA_ILi0EEESR_SR_EEEEENS5_IJNS4_10UnderscoreESU_SU_EEEEENS4_13SM90_TMA_LOADENS4_14ComposedLayoutINS4_7SwizzleILi2ELi4ELi3EEENS4_18smem_ptr_flag_bitsILi8EEENSP_INS5_IJSB_SG_EEENS5_IJSG_SC_EEEEEEEvNS4_8identityENS4_23SM90_TMA_LOAD_MULTICASTES16_vS17_EENS_8epilogue10collective6detail29Sm90TmaWarpSpecializedAdapterINS1B_15DefaultEpilogueIaSI_SI_NS1A_6thread17LinearCombinationIaLi1EiiLNS1F_9ScaleType4KindE0ELNS_15FloatRoundStyleE2EaEENS1_15EpilogueDefaultEEEEEvvEEEEvNT_6ParamsE,"ax",@progbits
	.align	128
.text._ZN7cutlass13device_kernelINS_4gemm6kernel13GemmUniversalIN4cute5tupleIJiiiiEEENS1_10collective13CollectiveMmaINS1_34MainloopSm90TmaGmmaWarpSpecializedILi28ENS5_IJNS4_1CILi8EEENSA_ILi1EEESC_EEENS1_32KernelTmaWarpSpecializedPingpongEEENS5_IJNSA_ILi64EEESG_SG_EEEaNS5_IJlSC_lEEEaSI_NS4_8TiledMMAINS4_8MMA_AtomIJNS4_4SM904GMMA26MMA_64x64x32_S32S8S8_SS_TNEEEENS4_6LayoutINS5_IJSC_SC_SC_EEENS5_IJNSA_ILi0EEESR_SR_EEEEENS5_IJNS4_10UnderscoreESU_SU_EEEEENS4_13SM90_TMA_LOADENS4_14ComposedLayoutINS4_7SwizzleILi2ELi4ELi3EEENS4_18smem_ptr_flag_bitsILi8EEENSP_INS5_IJSB_SG_EEENS5_IJSG_SC_EEEEEEEvNS4_8identityENS4_23SM90_TMA_LOAD_MULTICASTES16_vS17_EENS_8epilogue10collective6detail29Sm90TmaWarpSpecializedAdapterINS1B_15DefaultEpilogueIaSI_SI_NS1A_6thread17LinearCombinationIaLi1EiiLNS1F_9ScaleType4KindE0ELNS_15FloatRoundStyleE2EaEENS1_15EpilogueDefaultEEEEEvvEEEEvNT_6ParamsE:
        .type           _ZN7cutlass13device_kernelINS_4gemm6kernel13GemmUniversalIN4cute5tupleIJiiiiEEENS1_10collective13CollectiveMmaINS1_34MainloopSm90TmaGmmaWarpSpecializedILi28ENS5_IJNS4_1CILi8EEENSA_ILi1EEESC_EEENS1_32KernelTmaWarpSpecializedPingpongEEENS5_IJNSA_ILi64EEESG_SG_EEEaNS5_IJlSC_lEEEaSI_NS4_8TiledMMAINS4_8MMA_AtomIJNS4_4SM904GMMA26MMA_64x64x32_S32S8S8_SS_TNEEEENS4_6LayoutINS5_IJSC_SC_SC_EEENS5_IJNSA_ILi0EEESR_SR_EEEEENS5_IJNS4_10UnderscoreESU_SU_EEEEENS4_13SM90_TMA_LOADENS4_14ComposedLayoutINS4_7SwizzleILi2ELi4ELi3EEENS4_18smem_ptr_flag_bitsILi8EEENSP_INS5_IJSB_SG_EEENS5_IJSG_SC_EEEEEEEvNS4_8identityENS4_23SM90_TMA_LOAD_MULTICASTES16_vS17_EENS_8epilogue10collective6detail29Sm90TmaWarpSpecializedAdapterINS1B_15DefaultEpilogueIaSI_SI_NS1A_6thread17LinearCombinationIaLi1EiiLNS1F_9ScaleType4KindE0ELNS_15FloatRoundStyleE2EaEENS1_15EpilogueDefaultEEEEEvvEEEEvNT_6ParamsE,@function
        .size           _ZN7cutlass13device_kernelINS_4gemm6kernel13GemmUniversalIN4cute5tupleIJiiiiEEENS1_10collective13CollectiveMmaINS1_34MainloopSm90TmaGmmaWarpSpecializedILi28ENS5_IJNS4_1CILi8EEENSA_ILi1EEESC_EEENS1_32KernelTmaWarpSpecializedPingpongEEENS5_IJNSA_ILi64EEESG_SG_EEEaNS5_IJlSC_lEEEaSI_NS4_8TiledMMAINS4_8MMA_AtomIJNS4_4SM904GMMA26MMA_64x64x32_S32S8S8_SS_TNEEEENS4_6LayoutINS5_IJSC_SC_SC_EEENS5_IJNSA_ILi0EEESR_SR_EEEEENS5_IJNS4_10UnderscoreESU_SU_EEEEENS4_13SM90_TMA_LOADENS4_14ComposedLayoutINS4_7SwizzleILi2ELi4ELi3EEENS4_18smem_ptr_flag_bitsILi8EEENSP_INS5_IJSB_SG_EEENS5_IJSG_SC_EEEEEEEvNS4_8identityENS4_23SM90_TMA_LOAD_MULTICASTES16_vS17_EENS_8epilogue10collective6detail29Sm90TmaWarpSpecializedAdapterINS1B_15DefaultEpilogueIaSI_SI_NS1A_6thread17LinearCombinationIaLi1EiiLNS1F_9ScaleType4KindE0ELNS_15FloatRoundStyleE2EaEENS1_15EpilogueDefaultEEEEEvvEEEEvNT_6ParamsE,(.L_x_190 - _ZN7cutlass13device_kernelINS_4gemm6kernel13GemmUniversalIN4cute5tupleIJiiiiEEENS1_10collective13CollectiveMmaINS1_34MainloopSm90TmaGmmaWarpSpecializedILi28ENS5_IJNS4_1CILi8EEENSA_ILi1EEESC_EEENS1_32KernelTmaWarpSpecializedPingpongEEENS5_IJNSA_ILi64EEESG_SG_EEEaNS5_IJlSC_lEEEaSI_NS4_8TiledMMAINS4_8MMA_AtomIJNS4_4SM904GMMA26MMA_64x64x32_S32S8S8_SS_TNEEEENS4_6LayoutINS5_IJSC_SC_SC_EEENS5_IJNSA_ILi0EEESR_SR_EEEEENS5_IJNS4_10UnderscoreESU_SU_EEEEENS4_13SM90_TMA_LOADENS4_14ComposedLayoutINS4_7SwizzleILi2ELi4ELi3EEENS4_18smem_ptr_flag_bitsILi8EEENSP_INS5_IJSB_SG_EEENS5_IJSG_SC_EEEEEEEvNS4_8identityENS4_23SM90_TMA_LOAD_MULTICASTES16_vS17_EENS_8epilogue10collective6detail29Sm90TmaWarpSpecializedAdapterINS1B_15DefaultEpilogueIaSI_SI_NS1A_6thread17LinearCombinationIaLi1EiiLNS1F_9ScaleType4KindE0ELNS_15FloatRoundStyleE2EaEENS1_15EpilogueDefaultEEEEEvvEEEEvNT_6ParamsE)
        .other          _ZN7cutlass13device_kernelINS_4gemm6kernel13GemmUniversalIN4cute5tupleIJiiiiEEENS1_10collective13CollectiveMmaINS1_34MainloopSm90TmaGmmaWarpSpecializedILi28ENS5_IJNS4_1CILi8EEENSA_ILi1EEESC_EEENS1_32KernelTmaWarpSpecializedPingpongEEENS5_IJNSA_ILi64EEESG_SG_EEEaNS5_IJlSC_lEEEaSI_NS4_8TiledMMAINS4_8MMA_AtomIJNS4_4SM904GMMA26MMA_64x64x32_S32S8S8_SS_TNEEEENS4_6LayoutINS5_IJSC_SC_SC_EEENS5_IJNSA_ILi0EEESR_SR_EEEEENS5_IJNS4_10UnderscoreESU_SU_EEEEENS4_13SM90_TMA_LOADENS4_14ComposedLayoutINS4_7SwizzleILi2ELi4ELi3EEENS4_18smem_ptr_flag_bitsILi8EEENSP_INS5_IJSB_SG_EEENS5_IJSG_SC_EEEEEEEvNS4_8identityENS4_23SM90_TMA_LOAD_MULTICASTES16_vS17_EENS_8epilogue10collective6detail29Sm90TmaWarpSpecializedAdapterINS1B_15DefaultEpilogueIaSI_SI_NS1A_6thread17LinearCombinationIaLi1EiiLNS1F_9ScaleType4KindE0ELNS_15FloatRoundStyleE2EaEENS1_15EpilogueDefaultEEEEEvvEEEEvNT_6ParamsE,@"STO_CUDA_ENTRY STV_DEFAULT"
_ZN7cutlass13device_kernelINS_4gemm6kernel13GemmUniversalIN4cute5tupleIJiiiiEEENS1_10collective13CollectiveMmaINS1_34MainloopSm90TmaGmmaWarpSpecializedILi28ENS5_IJNS4_1CILi8EEENSA_ILi1EEESC_EEENS1_32KernelTmaWarpSpecializedPingpongEEENS5_IJNSA_ILi64EEESG_SG_EEEaNS5_IJlSC_lEEEaSI_NS4_8TiledMMAINS4_8MMA_AtomIJNS4_4SM904GMMA26MMA_64x64x32_S32S8S8_SS_TNEEEENS4_6LayoutINS5_IJSC_SC_SC_EEENS5_IJNSA_ILi0EEESR_SR_EEEEENS5_IJNS4_10UnderscoreESU_SU_EEEEENS4_13SM90_TMA_LOADENS4_14ComposedLayoutINS4_7SwizzleILi2ELi4ELi3EEENS4_18smem_ptr_flag_bitsILi8EEENSP_INS5_IJSB_SG_EEENS5_IJSG_SC_EEEEEEEvNS4_8identityENS4_23SM90_TMA_LOAD_MULTICASTES16_vS17_EENS_8epilogue10collective6detail29Sm90TmaWarpSpecializedAdapterINS1B_15DefaultEpilogueIaSI_SI_NS1A_6thread17LinearCombinationIaLi1EiiLNS1F_9ScaleType4KindE0ELNS_15FloatRoundStyleE2EaEENS1_15EpilogueDefaultEEEEEvvEEEEvNT_6ParamsE:
[----:B------:R-:W0:Y:S02]  /*0000*/  LDC R1, c[0x0][0x28] ;  /* 0x00000a00ff017b82 */ /* 0x000e240000000800 */
[----:B0-----:R-:W-:Y:S01]  /*0010*/  VIADD R1, R1, 0xfffffff8 ;  /* 0xfffffff801017836 */ /* 0x001fe20000000000 */
[----:B------:R-:W0:Y:S01]  /*0020*/  S2R R4, SR_TID.X ;  /* 0x0000000000047919 */ /* 0x000e220000002100 */
[----:B------:R-:W-:Y:S01]  /*0030*/  ELECT P0, URZ, PT ;  /* 0x00000000003f782f */ /* 0x000fe20003800000 */
[----:B------:R-:W-:Y:S01]  /*0040*/  BSSY B0, `(.L_x_0) ;  /* 0x000000f000007945 */ /* 0x000fe20003800000 */
[--C-:B0-----:R-:W-:Y:S02]  /*0050*/  SHF.R.U32.HI R2, RZ, 0x5, R4.reuse ;  /* 0x00000005ff027819 */ /* 0x101fe40000011604 */
[----:B------:R-:W-:-:S03]  /*0060*/  SHF.R.U32.HI R7, RZ, 0x7, R4 ;  /* 0x00000007ff077819 */ /* 0x000fc60000011604 */
[----:B------:R-:W0:Y:S04]  /*0070*/  SHFL.IDX PT, R5, R2, RZ, 0x1f ;  /* 0x00001fff02057589 */ /* 0x000e2800000e0000 */
[----:B------:R1:W2:Y:S01]  /*0080*/  SHFL.IDX PT, R10, R7, RZ, 0x1f ;  /* 0x00001fff070a7589 */ /* 0x0002a200000e0000 */
[----:B0-----:R-:W-:-:S13]  /*0090*/  ISETP.NE.OR P0, PT, R5, RZ, !P0 ;  /* 0x000000ff0500720c */ /* 0x001fda0004705670 */
[----:B-12---:R-:W-:Y:S05]  /*00a0*/  @P0 BRA `(.L_x_1) ;  /* 0x0000000000200947 */ /* 0x006fea0003800000 */
[----:B------:R-:W-:Y:S02]  /*00b0*/  ULDC.64 UR4, c[0x0][0x198] ;  /* 0x0000660000047ab9 */ /* 0x000fe40000000a00 */
[----:B------:R-:W-:Y:S02]  /*00c0*/  UIADD3 UR6, UP0, UR4, 0xf0, URZ ;  /* 0x000000f004067890 */ /* 0x000fe4000ff1e03f */
[----:B------:R-:W-:Y:S02]  /*00d0*/  UIADD3 UR4, UP1, UR4, 0x1f0, URZ ;  /* 0x000001f004047890 */ /* 0x000fe4000ff3e03f */
[----:B------:R-:W-:Y:S02]  /*00e0*/  UIADD3.X UR7, URZ, UR5, URZ, UP0, !UPT ;  /* 0x000000053f077290 */ /* 0x000fe400087fe43f */
[----:B------:R-:W-:-:S07]  /*00f0*/  UIADD3.X UR5, URZ, UR5, URZ, UP1, !UPT ;  /* 0x000000053f057290 */ /* 0x000fce0008ffe43f */
[----:B------:R0:W-:Y:S02]  /*0100*/  UTMACCTL.PF [UR6] ;  /* 0x00000000060079b9 */ /* 0x0001e40008040000 */
[----:B------:R0:W-:Y:S02]  /*0110*/  UTMACCTL.PF [UR4] ;  /* 0x00000000040079b9 */ /* 0x0001e40008040000 */
[----:B0-----:R-:W-:Y:S01]  /*0120*/  NOP ;  /* 0x0000000000007918 */ /* 0x001fe20000000000 */
.L_x_1:
[----:B------:R-:W-:Y:S05]  /*0130*/  BSYNC B0 ;  /* 0x0000000000007941 */ /* 0x000fea0003800000 */
.L_x_0:
[----:B------:R-:W0:Y:S01]  /*0140*/  SHFL.IDX PT, R8, R2, RZ, 0x1f ;  /* 0x00001fff02087589 */ /* 0x000e2200000e0000 */
[----:B------:R-:W-:-:S04]  /*0150*/  SHF.R.S32.HI R3, RZ, 0x1f, R4 ;  /* 0x0000001fff037819 */ /* 0x000fc80000011404 */
[----:B------:R-:W-:-:S04]  /*0160*/  LEA.HI R3, R3, R4, RZ, 0x7 ;  /* 0x0000000403037211 */ /* 0x000fc800078f38ff */
[----:B------:R-:W-:-:S05]  /*0170*/  LOP3.LUT R3, R3, 0xffffff80, RZ, 0xc0, !PT ;  /* 0xffffff8003037812 */ /* 0x000fca00078ec0ff */
[----:B------:R-:W-:Y:S01]  /*0180*/  IMAD.IADD R3, R4, 0x1, -R3 ;  /* 0x0000000104037824 */ /* 0x000fe200078e0a03 */
[----:B0-----:R-:W-:-:S13]  /*0190*/  ISETP.NE.AND P0, PT, R8, RZ, PT ;  /* 0x000000ff0800720c */ /* 0x001fda0003f05270 */
[----:B------:R-:W-:Y:S05]  /*01a0*/  @P0 BRA `(.L_x_2) ;  /* 0x0000000400240947 */ /* 0x000fea0003800000 */
[----:B------:R-:W-:Y:S01]  /*01b0*/  ELECT P0, URZ, PT ;  /* 0x00000000003f782f */ /* 0x000fe20003800000 */
[----:B------:R-:W-:-:S12]  /*01c0*/  BSSY B0, `(.L_x_2) ;  /* 0x0000047000007945 */ /* 0x000fd80003800000 */
[----:B------:R-:W-:Y:S05]  /*01d0*/  @!P0 BRA `(.L_x_3) ;  /* 0x0000000400148947 */ /* 0x000fea0003800000 */
[----:B------:R-:W0:Y:S01]  /*01e0*/  S2UR UR8, SR_CgaCtaId ;  /* 0x00000000000879c3 */ /* 0x000e220000008800 */
[----:B------:R-:W-:Y:S01]  /*01f0*/  UMOV UR4, 0x400 ;  /* 0x0000040000047882 */ /* 0x000fe20000000000 */
[----:B------:R-:W-:Y:S01]  /*0200*/  UMOV UR5, 0x1 ;  /* 0x0000000100057882 */ /* 0x000fe20000000000 */
[----:B------:R-:W-:Y:S02]  /*0210*/  UMOV UR6, 0x8 ;  /* 0x0000000800067882 */ /* 0x000fe40000000000 */
[----:B------:R-:W-:-:S04]  /*0220*/  UIADD3 UR6, -UR6, 0x100000, URZ ;  /* 0x0010000006067890 */ /* 0x000fc8000fffe13f */
[----:B------:R-:W-:Y:S02]  /*0230*/  USHF.L.U32 UR7, UR6, 0xb, URZ ;  /* 0x0000000b06077899 */ /* 0x000fe4000800063f */
[----:B------:R-:W-:Y:S02]  /*0240*/  USHF.L.U32 UR6, UR6, 0x1, URZ ;  /* 0x0000000106067899 */ /* 0x000fe4000800063f */
[----:B0-----:R-:W-:Y:S02]  /*0250*/  ULEA UR8, UR8, UR4, 0x18 ;  /* 0x0000000408087291 */ /* 0x001fe4000f8ec03f */
[----:B------:R-:W-:-:S04]  /*0260*/  UIADD3 UR4, -UR5, 0x100000, URZ ;  /* 0x0010000005047890 */ /* 0x000fc8000fffe13f */
[----:B------:R-:W-:Y:S02]  /*0270*/  USHF.L.U32 UR5, UR4, 0xb, URZ ;  /* 0x0000000b04057899 */ /* 0x000fe4000800063f */
[----:B------:R-:W-:Y:S01]  /*0280*/  USHF.L.U32 UR4, UR4, 0x1, URZ ;  /* 0x0000000104047899 */ /* 0x000fe2000800063f */
[----:B------:R-:W0:Y:S11]  /*0290*/  FENCE.VIEW.ASYNC.S ;  /* 0x00000000000073c6 */ /* 0x000e360000000000 */
[----:B0-----:R0:W1:Y:S01]  /*02a0*/  SYNCS.EXCH.64 URZ, [UR8], UR4 ;  /* 0x00000004083f75b2 */ /* 0x0010620008000100 */
[----:B------:R0:W2:Y:S01]  /*02b0*/  SYNCS.EXCH.64 URZ, [UR8+0xe0], UR6 ;  /* 0x0000e006083f75b2 */ /* 0x0000a20008000100 */
[----:B------:R0:W3:Y:S01]  /*02c0*/  SYNCS.EXCH.64 URZ, [UR8+0x8], UR4 ;  /* 0x00000804083f75b2 */ /* 0x0000e20008000100 */
[----:B------:R0:W4:Y:S01]  /*02d0*/  SYNCS.EXCH.64 URZ, [UR8+0xe8], UR6 ;  /* 0x0000e806083f75b2 */ /* 0x0001220008000100 */
[----:B------:R0:W0:Y:S01]  /*02e0*/  SYNCS.EXCH.64 URZ, [UR8+0x10], UR4 ;  /* 0x00001004083f75b2 */ /* 0x0000220008000100 */
        /* <DEDUP_REMOVED lines=51> */
[----:B-1234-:R-:W-:Y:S01]  /*0620*/  NOP ;  /* 0x0000000000007918 */ /* 0x01efe20000000000 */
.L_x_3:
[----:B0-----:R-:W-:Y:S05]  /*0630*/  BSYNC B0 ;  /* 0x0000000000007941 */ /* 0x001fea0003800000 */
.L_x_2:
[----:B------:R-:W0:Y:S01]  /*0640*/  S2UR UR12, SR_CTAID.X ;  /* 0x00000000000c79c3 */ /* 0x000e220000002500 */
[----:B------:R-:W1:Y:S01]  /*0650*/  SHFL.IDX PT, R15, R2, RZ, 0x1f ;  /* 0x00001fff020f7589 */ /* 0x000e6200000e0000 */
[----:B------:R-:W-:Y:S02]  /*0660*/  SHF.R.S32.HI R0, RZ, 0x1f, R3 ;  /* 0x0000001fff007819 */ /* 0x000fe40000011403 */
[----:B------:R-:W-:Y:S02]  /*0670*/  ELECT P0, URZ, PT ;  /* 0x00000000003f782f */ /* 0x000fe40003800000 */
[----:B------:R-:W-:Y:S01]  /*0680*/  SHF.R.S32.HI R11, RZ, 0x1f, R8 ;  /* 0x0000001fff0b7819 */ /* 0x000fe20000011408 */
[----:B------:R0:W2:Y:S01]  /*0690*/  SHFL.IDX PT, R13, R2, RZ, 0x1f ;  /* 0x00001fff020d7589 */ /* 0x0000a200000e0000 */
[----:B------:R-:W-:Y:S02]  /*06a0*/  LEA.HI R6, R0, R3, RZ, 0x3 ;  /* 0x0000000300067211 */ /* 0x000fe400078f18ff */
[----:B------:R-:W-:-:S02]  /*06b0*/  ELECT P1, URZ, PT ;  /* 0x00000000003f782f */ /* 0x000fc40003820000 */
[----:B------:R-:W-:Y:S01]  /*06c0*/  LEA.HI R11, R11, R8, RZ, 0x2 ;  /* 0x000000080b0b7211 */ /* 0x000fe200078f10ff */
[----:B------:R-:W-:Y:S01]  /*06d0*/  ULDC UR4, c[0x0][0x150] ;  /* 0x0000540000047ab9 */ /* 0x000fe20000000800 */
[--C-:B------:R-:W-:Y:S01]  /*06e0*/  SHF.R.S32.HI R9, RZ, 0x3, R6.reuse ;  /* 0x00000003ff097819 */ /* 0x100fe20000011406 */
[----:B------:R-:W3:Y:S01]  /*06f0*/  LDC R14, c[0x0][0x140] ;  /* 0x00005000ff0e7b82 */ /* 0x000ee20000000800 */
[----:B------:R-:W-:Y:S01]  /*0700*/  SHF.R.S32.HI R12, RZ, 0x1f, R6 ;  /* 0x0000001fff0c7819 */ /* 0x000fe20000011406 */
[----:B------:R-:W-:Y:S01]  /*0710*/  UMOV UR11, 0x80 ;  /* 0x00000080000b7882 */ /* 0x000fe20000000000 */
[----:B------:R-:W4:Y:S01]  /*0720*/  S2R R6, SR_CTAID.Y ;  /* 0x0000000000067919 */ /* 0x000f220000002600 */
[----:B------:R-:W-:Y:S01]  /*0730*/  LOP3.LUT R11, R11, 0x3ffffffc, RZ, 0xc0, !PT ;  /* 0x3ffffffc0b0b7812 */ /* 0x000fe200078ec0ff */
[----:B------:R-:W-:Y:S01]  /*0740*/  NOP ;  /* 0x0000000000007918 */ /* 0x000fe20000000000 */
[----:B------:R-:W-:Y:S01]  /*0750*/  LEA.HI R12, R12, R9, RZ, 0x2 ;  /* 0x000000090c0c7211 */ /* 0x000fe200078f10ff */
[----:B------:R-:W-:Y:S01]  /*0760*/  NOP ;  /* 0x0000000000007918 */ /* 0x000fe20000000000 */
[----:B------:R-:W5:Y:S01]  /*0770*/  LDC R21, c[0x0][0x148] ;  /* 0x00005200ff157b82 */ /* 0x000f620000000800 */
[----:B------:R-:W-:Y:S01]  /*0780*/  IMAD.IADD R11, R8, 0x1, -R11 ;  /* 0x00000001080b7824 */ /* 0x000fe200078e0a0b */
[----:B------:R-:W-:Y:S01]  /*0790*/  LOP3.LUT R12, R12, 0xfffffffc, RZ, 0xc0, !PT ;  /* 0xfffffffc0c0c7812 */ /* 0x000fe200078ec0ff */
[C---:B------:R-:W-:Y:S01]  /*07a0*/  VIADD R35, R10.reuse, 0xffffffff ;  /* 0xffffffff0a237836 */ /* 0x040fe20000000000 */
[----:B------:R-:W-:Y:S01]  /*07b0*/  ISETP.NE.AND P4, PT, R10, RZ, PT ;  /* 0x000000ff0a00720c */ /* 0x000fe20003f85270 */
[----:B------:R-:W-:Y:S01]  /*07c0*/  IMAD.MOV.U32 R57, RZ, RZ, 0x1 ;  /* 0x00000001ff397424 */ /* 0x000fe200078e00ff */
[----:B0-----:R-:W-:Y:S01]  /*07d0*/  I2FP.F32.U32 R2, UR12 ;  /* 0x0000000c00027c45 */ /* 0x001fe20008201000 */
[----:B------:R-:W-:Y:S01]  /*07e0*/  IMAD.IADD R12, R9, 0x1, -R12 ;  /* 0x00000001090c7824 */ /* 0x000fe200078e0a0c */
[----:B-1----:R-:W-:-:S02]  /*07f0*/  ISETP.NE.OR P0, PT, R15, RZ, !P0 ;  /* 0x000000ff0f00720c */ /* 0x002fc40004705670 */
[----:B--2---:R-:W-:Y:S01]  /*0800*/  ISETP.NE.OR P1, PT, R13, RZ, !P1 ;  /* 0x000000ff0d00720c */ /* 0x004fe20004f25670 */
[----:B------:R-:W-:Y:S01]  /*0810*/  FMUL R8, R2, UR4 ;  /* 0x0000000402087c20 */ /* 0x000fe20008400000 */
[----:B------:R-:W-:Y:S01]  /*0820*/  IMAD R11, R11, 0x4, R12 ;  /* 0x000000040b0b7824 */ /* 0x000fe200078e020c */
[----:B------:R-:W-:Y:S01]  /*0830*/  ULDC UR4, c[0x0][0x154] ;  /* 0x0000550000047ab9 */ /* 0x000fe20000000800 */
[----:B------:R-:W0:Y:S01]  /*0840*/  LDC R12, c[0x0][0x144] ;  /* 0x00005100ff0c7b82 */ /* 0x000e220000000800 */
[----:B------:R-:W-:Y:S01]  /*0850*/  SHF.R.S32.HI R2, RZ, 0x1f, R5 ;  /* 0x0000001fff027819 */ /* 0x000fe20000011405 */
[C---:B------:R-:W-:Y:S01]  /*0860*/  IMAD.SHL.U32 R56, R11.reuse, 0x4, RZ ;  /* 0x000000040b387824 */ /* 0x040fe200078e00ff */
[----:B------:R-:W1:Y:S01]  /*0870*/  F2I.U32.TRUNC.NTZ R8, R8 ;  /* 0x0000000800087305 */ /* 0x000e62000020f000 */
[----:B---3--:R-:W-:Y:S02]  /*0880*/  ISETP.EQ.U32.AND P2, PT, R14, 0x1, PT ;  /* 0x000000010e00780c */ /* 0x008fe40003f42070 */
[----:B------:R-:W-:Y:S01]  /*0890*/  LEA.HI R2, R2, R5, RZ, 0x2 ;  /* 0x0000000502027211 */ /* 0x000fe200078f10ff */
[----:B------:R-:W-:Y:S01]  /*08a0*/  VOTEU.ALL UP0, P0 ;  /* 0x00000000003f7886 */ /* 0x000fe20000000000 */
[----:B------:R-:W-:Y:S01]  /*08b0*/  LOP3.LUT R56, R11, 0xc, R56, 0x78, !PT ;  /* 0x0000000c0b387812 */ /* 0x000fe200078e7838 */
[----:B------:R-:W-:Y:S01]  /*08c0*/  VOTEU.ALL UP1, P1 ;  /* 0x00000000003f7886 */ /* 0x000fe20000820000 */
[----:B------:R-:W-:Y:S01]  /*08d0*/  LOP3.LUT R2, R2, 0xfffffffc, RZ, 0xc0, !PT ;  /* 0xfffffffc02027812 */ /* 0x000fe200078ec0ff */
[----:B------:R-:W-:Y:S01]  /*08e0*/  VOTEU.ALL UP2, P1 ;  /* 0x00000000003f7886 */ /* 0x000fe20000840000 */
[----:B------:R-:W2:Y:S01]  /*08f0*/  @!UP0 S2UR UR7, SR_CgaCtaId ;  /* 0x00000000000789c3 */ /* 0x000ea20000008800 */
[----:B------:R-:W-:Y:S01]  /*0900*/  SHF.R.S32.HI R9, RZ, 0x1f, R56 ;  /* 0x0000001fff097819 */ /* 0x000fe20000011438 */
[----:B------:R-:W-:Y:S01]  /*0910*/  @!UP0 UMOV UR6, 0x400 ;  /* 0x0000040000068882 */ /* 0x000fe20000000000 */
[----:B----4-:R-:W-:Y:S01]  /*0920*/  I2FP.F32.U32 R11, R6 ;  /* 0x00000006000b7245 */ /* 0x010fe20000201000 */
[----:B------:R-:W-:Y:S01]  /*0930*/  IMAD.IADD R5, R5, 0x1, -R2 ;  /* 0x0000000105057824 */ /* 0x000fe200078e0a02 */
[----:B------:R-:W-:Y:S01]  /*0940*/  LEA.HI R9, R9, R56, RZ, 0x3 ;  /* 0x0000003809097211 */ /* 0x000fe200078f18ff */
[----:B-1----:R-:W-:Y:S01]  /*0950*/  IMAD.MOV R13, RZ, RZ, -R8 ;  /* 0x000000ffff0d7224 */ /* 0x002fe200078e0a08 */
[----:B------:R-:W-:Y:S01]  /*0960*/  @!UP1 UMOV UR9, 0x400 ;  /* 0x0000040000099882 */ /* 0x000fe20000000000 */
[----:B------:R-:W1:Y:S01]  /*0970*/  @!UP1 S2UR UR10, SR_CgaCtaId ;  /* 0x00000000000a99c3 */ /* 0x000e620000008800 */
[----:B------:R-:W-:Y:S01]  /*0980*/  FMUL R8, R11, UR4 ;  /* 0x000000040b087c20 */ /* 0x000fe20008400000 */
[----:B------:R-:W-:Y:S01]  /*0990*/  LOP3.LUT R11, R9, 0xfffffff8, RZ, 0xc0, !PT ;  /* 0xfffffff8090b7812 */ /* 0x000fe200078ec0ff */
[----:B------:R-:W-:Y:S01]  /*09a0*/  UMOV UR4, 0x20 ;  /* 0x0000002000047882 */ /* 0x000fe20000000000 */
[----:B0-----:R-:W-:Y:S01]  /*09b0*/  IMAD R20, R12, R13, UR12 ;  /* 0x0000000c0c147e24 */ /* 0x001fe2000f8e020d */
[----:B------:R-:W-:-:S04]  /*09c0*/  @!UP0 UIADD3 UR4, -UR4, 0x100000, URZ ;  /* 0x0010000004048890 */ /* 0x000fc8000fffe13f */
[----:B------:R-:W-:Y:S02]  /*09d0*/  @!UP0 USHF.L.U32 UR5, UR4, 0xb, URZ ;  /* 0x0000000b04058899 */ /* 0x000fe4000800063f */
[----:B------:R-:W-:Y:S01]  /*09e0*/  @!UP0 USHF.L.U32 UR4, UR4, 0x1, URZ ;  /* 0x0000000104048899 */ /* 0x000fe2000800063f */
[----:B------:R-:W-:Y:S01]  /*09f0*/  ISETP.GE.U32.AND P6, PT, R35, 0x2, PT ;  /* 0x000000022300780c */ /* 0x000fe20003fc6070 */
[----:B------:R-:W0:Y:S01]  /*0a00*/  F2I.U32.TRUNC.NTZ R8, R8 ;  /* 0x0000000800087305 */ /* 0x000e22000020f000 */
[----:B------:R-:W-:Y:S01]  /*0a10*/  IMAD.IADD R11, R56, 0x1, -R11 ;  /* 0x00000001380b7824 */ /* 0x000fe200078e0a0b */
[----:B------:R-:W-:Y:S01]  /*0a20*/  VOTEU.ALL UP3, P1 ;  /* 0x00000000003f7886 */ /* 0x000fe20000860000 */
[----:B------:R-:W-:Y:S01]  /*0a30*/  VOTEU.ALL UP4, P1 ;  /* 0x00000000003f7886 */ /* 0x000fe20000880000 */
[----:B------:R-:W-:Y:S01]  /*0a40*/  VOTEU.ALL UP5, P1 ;  /* 0x00000000003f7886 */ /* 0x000fe200008a0000 */
[----:B------:R-:W-:Y:S01]  /*0a50*/  ISETP.NE.AND P1, PT, R5, 0x3, PT ;  /* 0x000000030500780c */ /* 0x000fe20003f25270 */
[----:B------:R3:W4:Y:S01]  /*0a60*/  SHFL.IDX PT, R14, R7, RZ, 0x1f ;  /* 0x00001fff070e7589 */ /* 0x00072200000e0000 */
[----:B------:R-:W-:Y:S01]  /*0a70*/  ISETP.NE.AND P3, PT, R11, R20, PT ;  /* 0x000000140b00720c */ /* 0x000fe20003f65270 */
[----:B--2---:R-:W-:Y:S01]  /*0a80*/  @!UP0 ULEA UR8, UR7, UR6, 0x18 ;  /* 0x0000000607088291 */ /* 0x004fe2000f8ec03f */
[----:B------:R-:W-:Y:S01]  /*0a90*/  ISETP.EQ.OR P1, PT, R5, RZ, !P1 ;  /* 0x000000ff0500720c */ /* 0x000fe20004f22670 */
[----:B------:R-:W-:-:S04]  /*0aa0*/  @!UP1 UIADD3 UR6, -UR11, 0x100000, URZ ;  /* 0x001000000b069890 */ /* 0x000fc8000fffe13f */
[----:B------:R-:W-:Y:S02]  /*0ab0*/  @!UP1 USHF.L.U32 UR7, UR6, 0xb, URZ ;  /* 0x0000000b06079899 */ /* 0x000fe4000800063f */
[----:B------:R-:W-:Y:S01]  /*0ac0*/  @!UP1 USHF.L.U32 UR6, UR6, 0x1, URZ ;  /* 0x0000000106069899 */ /* 0x000fe2000800063f */
[----:B------:R-:W-:Y:S01]  /*0ad0*/  VOTEU.ALL UP0, P0 ;  /* 0x00000000003f7886 */ /* 0x000fe20000000000 */
[----:B------:R-:W-:Y:S01]  /*0ae0*/  ISETP.EQ.AND P1, PT, R10, RZ, P1 ;  /* 0x000000ff0a00720c */ /* 0x000fe20000f22270 */
[----:B0-----:R-:W-:Y:S01]  /*0af0*/  IMAD.MOV R24, RZ, RZ, -R8 ;  /* 0x000000ffff187224 */ /* 0x001fe200078e0a08 */
[----:B-1----:R-:W-:Y:S02]  /*0b00*/  @!UP1 ULEA UR9, UR10, UR9, 0x18 ;  /* 0x000000090a099291 */ /* 0x002fe4000f8ec03f */
[----:B------:R-:W-:Y:S01]  /*0b10*/  SEL R16, RZ, 0x1, !P1 ;  /* 0x00000001ff107807 */ /* 0x000fe20004800000 */
[----:B------:R-:W-:Y:S01]  /*0b20*/  VOTEU.ALL UP1, P0 ;  /* 0x00000000003f7886 */ /* 0x000fe20000020000 */
[----:B-----5:R-:W-:Y:S01]  /*0b30*/  IMAD R2, R21, R24, R6 ;  /* 0x0000001815027224 */ /* 0x020fe200078e0206 */
[----:B------:R-:W-:Y:S01]  /*0b40*/  @P3 SHF.R.S32.HI R9, RZ, 0x3, R9 ;  /* 0x00000003ff093819 */ /* 0x000fe20000011409 */
[----:B------:R-:W0:Y:S02]  /*0b50*/  FENCE.VIEW.ASYNC.S ;  /* 0x00000000000073c6 */ /* 0x000e240000000000 */
[----:B0-----:R3:W0:Y:S01]  /*0b60*/  @!UP0 SYNCS.EXCH.64 URZ, [UR8+0x1f0], UR4 ;  /* 0x0001f004083f85b2 */ /* 0x0016220008000100 */
[----:B------:R-:W-:-:S02]  /*0b70*/  LOP3.LUT P0, RZ, R3, 0x7, RZ, 0xc0, !PT ;  /* 0x0000000703ff7812 */ /* 0x000fc4000780c0ff */
[----:B------:R-:W-:Y:S02]  /*0b80*/  @P3 ISETP.NE.AND P5, PT, R9, R2, PT ;  /* 0x000000020900320c */ /* 0x000fe40003fa5270 */
[----:B------:R-:W-:Y:S02]  /*0b90*/  ISETP.LT.U32.AND P0, PT, R56, 0x8, !P0 ;  /* 0x000000083800780c */ /* 0x000fe40004701070 */
[----:B------:R-:W-:Y:S02]  /*0ba0*/  @P3 SEL R57, RZ, 0x1, P5 ;  /* 0x00000001ff393807 */ /* 0x000fe40002800000 */
[----:B------:R-:W-:Y:S02]  /*0bb0*/  SEL R2, RZ, 0x1, !P0 ;  /* 0x00000001ff027807 */ /* 0x000fe40004000000 */
[----:B------:R-:W-:Y:S02]  /*0bc0*/  SEL R16, R16, 0x2, P6 ;  /* 0x0000000210107807 */ /* 0x000fe40003000000 */
[----:B------:R-:W-:Y:S01]  /*0bd0*/  LOP3.LUT R57, R57, R2, RZ, 0xc0, !PT ;  /* 0x0000000239397212 */ /* 0x000fe200078ec0ff */
[----:B------:R3:W1:Y:S01]  /*0be0*/  @!UP1 SYNCS.EXCH.64 URZ, [UR8+0x1f8], UR4 ;  /* 0x0001f804083f95b2 */ /* 0x0006620008000100 */
[----:B------:R-:W-:Y:S01]  /*0bf0*/  NOP ;  /* 0x0000000000007918 */ /* 0x000fe20000000000 */
[----:B------:R3:W2:Y:S01]  /*0c00*/  @!UP2 SYNCS.EXCH.64 URZ, [UR9+0x1d0], UR6 ;  /* 0x0001d006093fa5b2 */ /* 0x0006a20008000100 */
[----:B------:R3:W0:Y:S01]  /*0c10*/  @!UP3 SYNCS.EXCH.64 URZ, [UR9+0x1d8], UR6 ;  /* 0x0001d806093fb5b2 */ /* 0x0006220008000100 */
[----:B------:R3:W0:Y:S01]  /*0c20*/  @!UP4 SYNCS.EXCH.64 URZ, [UR9+0x1e0], UR6 ;  /* 0x0001e006093fc5b2 */ /* 0x0006220008000100 */
[----:B------:R3:W0:Y:S01]  /*0c30*/  @!UP5 SYNCS.EXCH.64 URZ, [UR9+0x1e8], UR6 ;  /* 0x0001e806093fd5b2 */ /* 0x0006220008000100 */
[----:B------:R-:W-:Y:S01]  /*0c40*/  NOP ;  /* 0x0000000000007918 */ /* 0x000fe20000000000 */
[----:B---34-:R-:W-:Y:S05]  /*0c50*/  @!P2 BRA `(.L_x_4) ;  /* 0x000000000008a947 */ /* 0x018fea0003800000 */
[----:B012---:R-:W-:Y:S01]  /*0c60*/  UCGABAR_ARV ;  /* 0x00000000000079c7 */ /* 0x007fe20008000000 */
[----:B------:R-:W-:Y:S05]  /*0c70*/  BRA `(.L_x_5) ;  /* 0x0000000000047947 */ /* 0x000fea0003800000 */
.L_x_4:
[----:B012---:R-:W-:Y:S01]  /*0c80*/  NOP ;  /* 0x0000000000007918 */ /* 0x007fe20000000000 */
.L_x_5:
[----:B------:R-:W-:Y:S01]  /*0c90*/  ULDC.64 UR4, c[0x0][0x598] ;  /* 0x0001660000047ab9 */ /* 0x000fe20000000a00 */
[----:B------:R-:W-:Y:S01]  /*0ca0*/  ULDC.64 UR36, c[0x0][0x208] ;  /* 0x0000820000247ab9 */ /* 0x000fe20000000a00 */
[----:B------:R-:W-:-:S04]  /*0cb0*/  ISETP.NE.U32.AND P0, PT, RZ, UR4, PT ;  /* 0x00000004ff007c0c */ /* 0x000fc8000bf05070 */
[----:B------:R-:W-:-:S13]  /*0cc0*/  ISETP.NE.AND.EX P0, PT, RZ, UR5, PT, P0 ;  /* 0x00000005ff007c0c */ /* 0x000fda000bf05300 */
[----:B------:R-:W-:Y:S05]  /*0cd0*/  @!P0 BRA `(.L_x_6) ;  /* 0x00000000001c8947 */ /* 0x000fea0003800000 */
[----:B------:R-:W0:Y:S02]  /*0ce0*/  LDC.64 R8, c[0x0][0x598] ;  /* 0x00016600ff087b82 */ /* 0x000e240000000a00 */
[----:B0-----:R-:W2:Y:S02]  /*0cf0*/  LDG.E.64 R8, desc[UR36][R8.64] ;  /* 0x0000002408087981 */ /* 0x001ea4000c1e1b00 */
[----:B--2---:R-:W-:-:S04]  /*0d00*/  ISETP.NE.U32.AND P0, PT, R8, RZ, PT ;  /* 0x000000ff0800720c */ /* 0x004fc80003f05070 */
[----:B------:R-:W-:-:S13]  /*0d10*/  ISETP.NE.AND.EX P0, PT, R9, RZ, PT, P0 ;  /* 0x000000ff0900720c */ /* 0x000fda0003f05300 */
[----:B------:R-:W-:Y:S05]  /*0d20*/  @!P0 BRA `(.L_x_6) ;  /* 0x0000000000088947 */ /* 0x000fea0003800000 */
[----:B------:R0:W5:Y:S01]  /*0d30*/  LD.E R58, desc[UR36][R8.64] ;  /* 0x00000024083a7980 */ /* 0x000162000c101900 */
[----:B------:R-:W-:Y:S05]  /*0d40*/  BRA `(.L_x_7) ;  /* 0x0000000000247947 */ /* 0x000fea0003800000 */
.L_x_6:
[----:B------:R-:W-:Y:S02]  /*0d50*/  ULDC.64 UR4, c[0x0][0x588] ;  /* 0x0001620000047ab9 */ /* 0x000fe40000000a00 */
[----:B------:R-:W-:-:S04]  /*0d60*/  ISETP.NE.U32.AND P0, PT, RZ, UR4, PT ;  /* 0x00000004ff007c0c */ /* 0x000fc8000bf05070 */
[----:B------:R-:W-:-:S13]  /*0d70*/  ISETP.NE.AND.EX P0, PT, RZ, UR5, PT, P0 ;  /* 0x00000005ff007c0c */ /* 0x000fda000bf05300 */
[----:B------:R-:W-:Y:S05]  /*0d80*/  @!P0 BRA `(.L_x_8) ;  /* 0x00000000000c8947 */ /* 0x000fea0003800000 */
[----:B------:R-:W0:Y:S02]  /*0d90*/  LDC.64 R58, c[0x0][0x588] ;  /* 0x00016200ff3a7b82 */ /* 0x000e240000000a00 */
[----:B0-----:R1:W5:Y:S01]  /*0da0*/  LDG.E R58, desc[UR36][R58.64] ;  /* 0x000000243a3a7981 */ /* 0x001362000c1e1900 */
[----:B------:R-:W-:Y:S05]  /*0db0*/  BRA `(.L_x_7) ;  /* 0x0000000000087947 */ /* 0x000fea0003800000 */
.L_x_8:
[----:B------:R-:W-:Y:S02]  /*0dc0*/  ULDC UR4, c[0x0][0x580] ;  /* 0x0001600000047ab9 */ /* 0x000fe40000000800 */
[----:B------:R-:W-:-:S07]  /*0dd0*/  IMAD.U32 R58, RZ, RZ, UR4 ;  /* 0x00000004ff3a7e24 */ /* 0x000fce000f8e00ff */
.L_x_7:
[----:B------:R-:W-:Y:S02]  /*0de0*/  ULDC.64 UR4, c[0x0][0x5a0] ;  /* 0x0001680000047ab9 */ /* 0x000fe40000000a00 */
[----:B------:R-:W-:-:S04]  /*0df0*/  ISETP.NE.U32.AND P0, PT, RZ, UR4, PT ;  /* 0x00000004ff007c0c */ /* 0x000fc8000bf05070 */
[----:B------:R-:W-:-:S13]  /*0e00*/  ISETP.NE.AND.EX P0, PT, RZ, UR5, PT, P0 ;  /* 0x00000005ff007c0c */ /* 0x000fda000bf05300 */
[----:B------:R-:W-:Y:S05]  /*0e10*/  @!P0 BRA `(.L_x_9) ;  /* 0x00000000001c8947 */ /* 0x000fea0003800000 */
[----:B0-----:R-:W0:Y:S02]  /*0e20*/  LDC.64 R8, c[0x0][0x5a0] ;  /* 0x00016800ff087b82 */ /* 0x001e240000000a00 */
[----:B0-----:R-:W2:Y:S02]  /*0e30*/  LDG.E.64 R8, desc[UR36][R8.64] ;  /* 0x0000002408087981 */ /* 0x001ea4000c1e1b00 */
[----:B--2---:R-:W-:-:S04]  /*0e40*/  ISETP.NE.U32.AND P0, PT, R8, RZ, PT ;  /* 0x000000ff0800720c */ /* 0x004fc80003f05070 */
[----:B------:R-:W-:-:S13]  /*0e50*/  ISETP.NE.AND.EX P0, PT, R9, RZ, PT, P0 ;  /* 0x000000ff0900720c */ /* 0x000fda0003f05300 */
[----:B------:R-:W-:Y:S05]  /*0e60*/  @!P0 BRA `(.L_x_9) ;  /* 0x0000000000088947 */ /* 0x000fea0003800000 */
[----:B-1----:R0:W5:Y:S01]  /*0e70*/  LD.E R59, desc[UR36][R8.64] ;  /* 0x00000024083b7980 */ /* 0x002162000c101900 */
[----:B------:R-:W-:Y:S05]  /*0e80*/  BRA `(.L_x_10) ;  /* 0x0000000000247947 */ /* 0x000fea0003800000 */
.L_x_9:
[----:B------:R-:W-:Y:S02]  /*0e90*/  ULDC.64 UR4, c[0x0][0x590] ;  /* 0x0001640000047ab9 */ /* 0x000fe40000000a00 */
[----:B------:R-:W-:-:S04]  /*0ea0*/  ISETP.NE.U32.AND P0, PT, RZ, UR4, PT ;  /* 0x00000004ff007c0c */ /* 0x000fc8000bf05070 */
[----:B------:R-:W-:-:S13]  /*0eb0*/  ISETP.NE.AND.EX P0, PT, RZ, UR5, PT, P0 ;  /* 0x00000005ff007c0c */ /* 0x000fda000bf05300 */
[----:B------:R-:W-:Y:S05]  /*0ec0*/  @!P0 BRA `(.L_x_11) ;  /* 0x00000000000c8947 */ /* 0x000fea0003800000 */
[----:B0-----:R-:W1:Y:S02]  /*0ed0*/  LDC.64 R8, c[0x0][0x590] ;  /* 0x00016400ff087b82 */ /* 0x001e640000000a00 */
[----:B-1----:R1:W5:Y:S01]  /*0ee0*/  LDG.E R59, desc[UR36][R8.64] ;  /* 0x00000024083b7981 */ /* 0x002362000c1e1900 */
[----:B------:R-:W-:Y:S05]  /*0ef0*/  BRA `(.L_x_10) ;  /* 0x0000000000087947 */ /* 0x000fea0003800000 */
.L_x_11:
[----:B------:R-:W-:Y:S02]  /*0f00*/  ULDC UR4, c[0x0][0x584] ;  /* 0x0001610000047ab9 */ /* 0x000fe40000000800 */
[----:B-1----:R-:W-:-:S07]  /*0f10*/  IMAD.U32 R59, RZ, RZ, UR4 ;  /* 0x00000004ff3b7e24 */ /* 0x002fce000f8e00ff */
.L_x_10:
[----:B------:R-:W2:Y:S01]  /*0f20*/  LDC R2, c[0x0][0x65c] ;  /* 0x00019700ff027b82 */ /* 0x000ea20000000800 */
[----:B------:R-:W-:Y:S01]  /*0f30*/  ULDC UR6, c[0x0][0x28c] ;  /* 0x0000a30000067ab9 */ /* 0x000fe20000000800 */
[----:B------:R-:W-:Y:S01]  /*0f40*/  ISETP.NE.AND P0, PT, R10, 0x2, PT ;  /* 0x000000020a00780c */ /* 0x000fe20003f05270 */
[----:B------:R-:W-:Y:S01]  /*0f50*/  UIADD3 UR6, UR6, 0x3f, URZ ;  /* 0x0000003f06067890 */ /* 0x000fe2000fffe03f */
[----:B01----:R-:W-:Y:S01]  /*0f60*/  IMAD.U32 R8, RZ, RZ, UR12 ;  /* 0x0000000cff087e24 */ /* 0x003fe2000f8e00ff */
[----:B------:R-:W-:Y:S01]  /*0f70*/  UMOV UR39, URZ ;  /* 0x0000003f00277c82 */ /* 0x000fe20008000000 */
[----:B------:R-:W-:Y:S01]  /*0f80*/  IMAD.MOV.U32 R9, RZ, RZ, RZ ;  /* 0x000000ffff097224 */ /* 0x000fe200078e00ff */
[----:B------:R-:W-:Y:S01]  /*0f90*/  USHF.R.S32.HI UR7, URZ, 0x1f, UR6 ;  /* 0x0000001f3f077899 */ /* 0x000fe20008011406 */
[----:B------:R-:W-:Y:S01]  /*0fa0*/  UMOV UR38, URZ ;  /* 0x0000003f00267c82 */ /* 0x000fe20008000000 */
[----:B------:R-:W-:Y:S02]  /*0fb0*/  ULDC.64 UR8, c[0x0][0x650] ;  /* 0x0001940000087ab9 */ /* 0x000fe40000000a00 */
[----:B------:R-:W-:-:S04]  /*0fc0*/  ULEA.HI UR7, UR7, UR6, URZ, 0x6 ;  /* 0x0000000607077291 */ /* 0x000fc8000f8f303f */
[----:B------:R-:W-:Y:S01]  /*0fd0*/  USHF.R.S32.HI UR40, URZ, 0x6, UR7 ;  /* 0x000000063f287899 */ /* 0x000fe20008011407 */
[----:B--2---:R-:W-:-:S13]  /*0fe0*/  ISETP.NE.AND P1, PT, R2, 0x1, PT ;  /* 0x000000010200780c */ /* 0x004fda0003f25270 */
[----:B------:R-:W0:Y:S01]  /*0ff0*/  @P1 LDC R19, c[0x0][0x10] ;  /* 0x00000400ff131b82 */ /* 0x000e220000000800 */
[----:B------:R-:W-:Y:S02]  /*1000*/  @P1 IMAD.MOV.U32 R7, RZ, RZ, RZ ;  /* 0x000000ffff071224 */ /* 0x000fe400078e00ff */
[----:B------:R-:W-:-:S05]  /*1010*/  @P1 IMAD.MOV.U32 R17, RZ, RZ, RZ ;  /* 0x000000ffff111224 */ /* 0x000fca00078e00ff */
[----:B------:R-:W1:Y:S01]  /*1020*/  @!P1 LDC R11, c[0x0][0xc] ;  /* 0x00000300ff0b9b82 */ /* 0x000e620000000800 */
[----:B------:R-:W-:Y:S01]  /*1030*/  ULDC UR4, c[0x0][0xc] ;  /* 0x0000030000047ab9 */ /* 0x000fe20000000800 */
[----:B------:R-:W-:Y:S02]  /*1040*/  ULDC UR5, c[0x0][0x10] ;  /* 0x0000040000057ab9 */ /* 0x000fe40000000800 */
[----:B------:R-:W-:-:S04]  /*1050*/  UIMAD.WIDE.U32 UR4, UR4, UR5, URZ ;  /* 0x00000005040472a5 */ /* 0x000fc8000f8e003f */
[----:B------:R-:W2:Y:S01]  /*1060*/  LDC R2, c[0x0][0x14] ;  /* 0x00000500ff027b82 */ /* 0x000ea20000000800 */
[----:B0-----:R-:W-:-:S04]  /*1070*/  @P1 IMAD.WIDE.U32 R18, R19, UR12, R6 ;  /* 0x0000000c13121c25 */ /* 0x001fc8000f8e0006 */
[----:B------:R-:W-:Y:S02]  /*1080*/  @P1 IMAD.IADD R17, R19, 0x1, R17 ;  /* 0x0000000113111824 */ /* 0x000fe400078e0211 */
[----:B-1----:R-:W-:-:S04]  /*1090*/  @!P1 IMAD.WIDE.U32 R8, R6, R11, R8 ;  /* 0x0000000b06089225 */ /* 0x002fc800078e0008 */
[----:B------:R-:W-:Y:S02]  /*10a0*/  @!P1 IMAD.MOV.U32 R18, RZ, RZ, R8 ;  /* 0x000000ffff129224 */ /* 0x000fe400078e0008 */
[----:B------:R-:W-:Y:S02]  /*10b0*/  @!P1 IMAD.MOV.U32 R17, RZ, RZ, R9 ;  /* 0x000000ffff119224 */ /* 0x000fe400078e0009 */
[----:B--2---:R-:W-:-:S04]  /*10c0*/  IMAD.WIDE.U32 R12, R2, UR4, RZ ;  /* 0x00000004020c7c25 */ /* 0x004fc8000f8e00ff */
[----:B------:R-:W-:Y:S01]  /*10d0*/  IMAD R23, R2, UR5, RZ ;  /* 0x0000000502177c24 */ /* 0x000fe2000f8e02ff */
[----:B------:R0:W-:Y:S03]  /*10e0*/  STL.64 [R1], R12 ;  /* 0x0000000c01007387 */ /* 0x0001e60000100a00 */
[----:B------:R-:W-:Y:S01]  /*10f0*/  IMAD.IADD R23, R13, 0x1, R23 ;  /* 0x000000010d177824 */ /* 0x000fe200078e0217 */
[----:B------:R-:W-:Y:S06]  /*1100*/  @P0 BRA `(.L_x_12) ;  /* 0x0000000000200947 */ /* 0x000fec0003800000 */
[----:B------:R-:W-:Y:S01]  /*1110*/  UISETP.GE.U32.AND UP0, UPT, UR40, 0x1c, UPT ;  /* 0x0000001c2800788c */ /* 0x000fe2000bf06070 */
[----:B------:R-:W-:Y:S01]  /*1120*/  IADD3 R18, P0, R18, R12, RZ ;  /* 0x0000000c12127210 */ /* 0x000fe20007f1e0ff */
[----:B------:R-:W-:Y:S01]  /*1130*/  USHF.R.U32.HI UR4, URZ, 0x2, UR40 ;  /* 0x000000023f047899 */ /* 0x000fe20008011628 */
[----:B------:R-:W-:-:S03]  /*1140*/  UMOV UR38, URZ ;  /* 0x0000003f00267c82 */ /* 0x000fc60008000000 */
[----:B------:R-:W-:Y:S01]  /*1150*/  UIMAD.WIDE.U32 UR4, UR4, 0x24924925, URZ ;  /* 0x24924925040478a5 */ /* 0x000fe2000f8e003f */
[----:B------:R-:W-:-:S03]  /*1160*/  IMAD.X R17, R23, 0x1, R17, P0 ;  /* 0x0000000117117824 */ /* 0x000fc600000e0611 */
[----:B------:R-:W-:Y:S02]  /*1170*/  UIMAD UR39, UR5, -0x1c, UR40 ;  /* 0xffffffe4052778a4 */ /* 0x000fe4000f8e0228 */
[----:B------:R-:W-:-:S12]  /*1180*/  @UP0 ULOP3.LUT UR38, UR5, 0x1, URZ, 0xc0, !UPT ;  /* 0x0000000105260892 */ /* 0x000fd8000f8ec03f */
.L_x_12:
[----:B------:R-:W-:Y:S01]  /*1190*/  ISETP.GE.U32.AND P0, PT, R18, UR8, PT ;  /* 0x0000000812007c0c */ /* 0x000fe2000bf06070 */
[----:B------:R-:W-:Y:S01]  /*11a0*/  IMAD.MOV.U32 R19, RZ, RZ, -0x1 ;  /* 0xffffffffff137424 */ /* 0x000fe200078e00ff */
[----:B------:R-:W-:Y:S01]  /*11b0*/  PRMT R8, RZ, 0x7610, R8 ;  /* 0x00007610ff087816 */ /* 0x000fe20000000008 */
[----:B------:R-:W-:Y:S01]  /*11c0*/  IMAD.MOV.U32 R22, RZ, RZ, -0x1 ;  /* 0xffffffffff167424 */ /* 0x000fe200078e00ff */
[----:B------:R-:W-:Y:S01]  /*11d0*/  ISETP.GE.U32.AND.EX P0, PT, R17, UR9, PT, P0 ;  /* 0x0000000911007c0c */ /* 0x000fe2000bf06100 */
[----:B------:R-:W-:-:S12]  /*11e0*/  IMAD.MOV.U32 R2, RZ, RZ, -0x1 ;  /* 0xffffffffff027424 */ /* 0x000fd800078e00ff */
[----:B------:R-:W-:Y:S05]  /*11f0*/  @P0 BRA `(.L_x_13) ;  /* 0x00000004002c0947 */ /* 0x000fea0003800000 */
[----:B------:R-:W1:Y:S01]  /*1200*/  LDC.64 R26, c[0x0][0x628] ;  /* 0x00018a00ff1a7b82 */ /* 0x000e620000000a00 */
[----:B------:R-:W-:Y:S02]  /*1210*/  IMAD.MOV.U32 R8, RZ, RZ, R18 ;  /* 0x000000ffff087224 */ /* 0x000fe400078e0012 */
[----:B------:R-:W-:-:S05]  /*1220*/  IMAD.MOV.U32 R9, RZ, RZ, R17 ;  /* 0x000000ffff097224 */ /* 0x000fca00078e0011 */
[----:B------:R-:W2:Y:S08]  /*1230*/  LDC R2, c[0x0][0x630] ;  /* 0x00018c00ff027b82 */ /* 0x000eb00000000800 */
[----:B------:R-:W3:Y:S01]  /*1240*/  LDC.64 R28, c[0x0][0x620] ;  /* 0x00018800ff1c7b82 */ /* 0x000ee20000000a00 */
[----:B-1----:R-:W-:-:S04]  /*1250*/  ISETP.NE.U32.AND P0, PT, R26, RZ, PT ;  /* 0x000000ff1a00720c */ /* 0x002fc80003f05070 */
[----:B------:R-:W-:-:S13]  /*1260*/  ISETP.NE.AND.EX P0, PT, R27, RZ, PT, P0 ;  /* 0x000000ff1b00720c */ /* 0x000fda0003f05300 */
[----:B--23--:R-:W-:Y:S05]  /*1270*/  @!P0 BRA `(.L_x_14) ;  /* 0x0000000000288947 */ /* 0x00cfea0003800000 */
[----:B0-----:R-:W0:Y:S02]  /*1280*/  LDC R13, c[0x0][0x634] ;  /* 0x00018d00ff0d7b82 */ /* 0x001e240000000800 */
[----:B0-----:R-:W-:-:S05]  /*1290*/  IADD3 R13, P0, R18, R13, RZ ;  /* 0x0000000d120d7210 */ /* 0x001fca0007f1e0ff */
[----:B------:R-:W-:-:S04]  /*12a0*/  IMAD.X R15, RZ, RZ, R17, P0 ;  /* 0x000000ffff0f7224 */ /* 0x000fc800000e0611 */
[----:B------:R-:W-:-:S04]  /*12b0*/  IMAD.WIDE.U32 R8, R15, R26, RZ ;  /* 0x0000001a0f087225 */ /* 0x000fc800078e00ff */
[----:B------:R-:W-:-:S04]  /*12c0*/  IMAD.WIDE.U32 R10, P0, R13, R27, R8 ;  /* 0x0000001b0d0a7225 */ /* 0x000fc80007800008 */
[----:B------:R-:W-:-:S04]  /*12d0*/  IMAD.WIDE.U32 R8, R13, R26, RZ ;  /* 0x0000001a0d087225 */ /* 0x000fc800078e00ff */
[----:B------:R-:W-:Y:S01]  /*12e0*/  IMAD.X R13, RZ, RZ, RZ, P0 ;  /* 0x000000ffff0d7224 */ /* 0x000fe200000e06ff */
[----:B------:R-:W-:Y:S01]  /*12f0*/  IADD3 RZ, P0, R9, R10, RZ ;  /* 0x0000000a09ff7210 */ /* 0x000fe20007f1e0ff */
[----:B------:R-:W-:-:S04]  /*1300*/  IMAD.MOV.U32 R12, RZ, RZ, R11 ;  /* 0x000000ffff0c7224 */ /* 0x000fc800078e000b */
[----:B------:R-:W-:-:S08]  /*1310*/  IMAD.WIDE.U32.X R8, R15, R27, R12, P0 ;  /* 0x0000001b0f087225 */ /* 0x000fd000000e040c */
.L_x_14:
[----:B------:R-:W1:Y:S01]  /*1320*/  LDC.64 R32, c[0x0][0x640] ;  /* 0x00019000ff207b82 */ /* 0x000e620000000a00 */
[-C--:B------:R-:W-:Y:S01]  /*1330*/  SHF.R.U64 R30, R8, R2.reuse, R9 ;  /* 0x00000002081e7219 */ /* 0x080fe20000001209 */
[----:B------:R-:W-:Y:S01]  /*1340*/  IMAD.MOV.U32 R19, RZ, RZ, R17 ;  /* 0x000000ffff137224 */ /* 0x000fe200078e0011 */
[----:B------:R-:W-:Y:S02]  /*1350*/  SHF.R.U32.HI R2, RZ, R2, R9 ;  /* 0x00000002ff027219 */ /* 0x000fe40000011609 */
[----:B------:R-:W-:-:S03]  /*1360*/  IADD3 R11, P0, RZ, -R30, RZ ;  /* 0x8000001eff0b7210 */ /* 0x000fc60007f1e0ff */
[----:B------:R-:W2:Y:S02]  /*1370*/  LDC R10, c[0x0][0x618] ;  /* 0x00018600ff0a7b82 */ /* 0x000ea40000000800 */
[----:B------:R-:W-:-:S04]  /*1380*/  IMAD.X R9, RZ, RZ, ~R2, P0 ;  /* 0x000000ffff097224 */ /* 0x000fc800000e0e02 */
[-C--:B------:R-:W-:Y:S02]  /*1390*/  IMAD R2, R9, R28.reuse, RZ ;  /* 0x0000001c09027224 */ /* 0x080fe400078e02ff */
[----:B0-----:R-:W0:Y:S01]  /*13a0*/  LDC R13, c[0x0][0x608] ;  /* 0x00018200ff0d7b82 */ /* 0x001e220000000800 */
[----:B------:R-:W-:-:S04]  /*13b0*/  IMAD.WIDE.U32 R8, R11, R28, R18 ;  /* 0x0000001c0b087225 */ /* 0x000fc800078e0012 */
[----:B------:R-:W-:Y:S02]  /*13c0*/  IMAD R11, R11, R29, R2 ;  /* 0x0000001d0b0b7224 */ /* 0x000fe400078e0202 */
[----:B------:R-:W-:Y:S01]  /*13d0*/  IMAD.MOV.U32 R2, RZ, RZ, -0x1 ;  /* 0xffffffffff027424 */ /* 0x000fe200078e00ff */
[----:B------:R-:W3:Y:S01]  /*13e0*/  LDC R31, c[0x0][0x658] ;  /* 0x00019600ff1f7b82 */ /* 0x000ee20000000800 */
[----:B------:R-:W-:Y:S01]  /*13f0*/  IMAD.IADD R9, R9, 0x1, R11 ;  /* 0x0000000109097824 */ /* 0x000fe200078e020b */
[----:B-1----:R-:W-:Y:S01]  /*1400*/  ISETP.NE.U32.AND P0, PT, R32, RZ, PT ;  /* 0x000000ff2000720c */ /* 0x002fe20003f05070 */
[----:B------:R-:W-:-:S03]  /*1410*/  IMAD.MOV.U32 R28, RZ, RZ, 0x1 ;  /* 0x00000001ff1c7424 */ /* 0x000fc600078e00ff */
[----:B------:R-:W-:Y:S02]  /*1420*/  ISETP.NE.AND.EX P0, PT, R33, RZ, PT, P0 ;  /* 0x000000ff2100720c */ /* 0x000fe40003f05300 */
[----:B------:R-:W1:Y:S01]  /*1430*/  LDC R27, c[0x0][0x600] ;  /* 0x00018000ff1b7b82 */ /* 0x000e620000000800 */
[-CC-:B--2---:R-:W-:Y:S02]  /*1440*/  SHF.R.U64 R25, R8, R10.reuse, R9.reuse ;  /* 0x0000000a08197219 */ /* 0x184fe40000001209 */
[----:B------:R-:W-:-:S05]  /*1450*/  SHF.R.U32.HI R8, RZ, R10, R9 ;  /* 0x0000000aff087219 */ /* 0x000fca0000011609 */
[----:B------:R-:W2:Y:S01]  /*1460*/  LDC R22, c[0x0][0x648] ;  /* 0x00019200ff167b82 */ /* 0x000ea20000000800 */
[-CC-:B0-----:R-:W-:Y:S02]  /*1470*/  SHF.R.U64 R34, R25, R13.reuse, R8.reuse ;  /* 0x0000000d19227219 */ /* 0x181fe40000001208 */
[----:B------:R-:W-:-:S05]  /*1480*/  SHF.R.U32.HI R8, RZ, R13, R8 ;  /* 0x0000000dff087219 */ /* 0x000fca0000011608 */
[----:B------:R-:W0:Y:S01]  /*1490*/  LDC R26, c[0x0][0x638] ;  /* 0x00018e00ff1a7b82 */ /* 0x000e220000000800 */
[-CC-:B---3--:R-:W-:Y:S02]  /*14a0*/  SHF.R.U64 R36, R34, R31.reuse, R8.reuse ;  /* 0x0000001f22247219 */ /* 0x188fe40000001208 */
[-C--:B------:R-:W-:Y:S02]  /*14b0*/  SHF.L.U32 R2, R2, R31.reuse, RZ ;  /* 0x0000001f02027219 */ /* 0x080fe400000006ff */
[----:B------:R-:W-:Y:S01]  /*14c0*/  SHF.R.U32.HI R9, RZ, R31, R8 ;  /* 0x0000001fff097219 */ /* 0x000fe20000011608 */
[----:B------:R-:W-:Y:S01]  /*14d0*/  IMAD.MOV.U32 R8, RZ, RZ, R36 ;  /* 0x000000ffff087224 */ /* 0x000fe200078e0024 */
[----:B------:R-:W-:Y:S01]  /*14e0*/  LOP3.LUT R15, RZ, R2, RZ, 0x33, !PT ;  /* 0x00000002ff0f7212 */ /* 0x000fe200078e33ff */
[----:B------:R-:W3:Y:S01]  /*14f0*/  LDC R29, c[0x0][0x610] ;  /* 0x00018400ff1d7b82 */ /* 0x000ee20000000800 */
[----:B------:R-:W-:Y:S05]  /*1500*/  @!P0 BRA `(.L_x_15) ;  /* 0x0000000000288947 */ /* 0x000fea0003800000 */
[----:B------:R-:W4:Y:S02]  /*1510*/  LDC R13, c[0x0][0x64c] ;  /* 0x00019300ff0d7b82 */ /* 0x000f240000000800 */
[----:B----4-:R-:W-:-:S05]  /*1520*/  IADD3 R13, P0, R36, R13, RZ ;  /* 0x0000000d240d7210 */ /* 0x010fca0007f1e0ff */
        /* <DEDUP_REMOVED lines=8> */
.L_x_15:
[----:B--2---:R-:W-:Y:S01]  /*15b0*/  SHF.R.U64 R7, R8, R22, R9 ;  /* 0x0000001608077219 */ /* 0x004fe20000001209 */
[----:B-1----:R-:W-:Y:S01]  /*15c0*/  VIADD R8, R27, 0xffffffff ;  /* 0xffffffff1b087836 */ /* 0x002fe20000000000 */
[----:B------:R-:W-:Y:S01]  /*15d0*/  SHF.L.U32 R2, R28, R31, RZ ;  /* 0x0000001f1c027219 */ /* 0x000fe200000006ff */
[----:B------:R-:W-:Y:S01]  /*15e0*/  @P1 IMAD R20, R21, R24, R6 ;  /* 0x0000001815141224 */ /* 0x000fe200078e0206 */
[----:B------:R-:W-:Y:S01]  /*15f0*/  LOP3.LUT R15, R34, R15, RZ, 0xc0, !PT ;  /* 0x0000000f220f7212 */ /* 0x000fe200078ec0ff */
[----:B------:R-:W-:Y:S01]  /*1600*/  IMAD.MOV R9, RZ, RZ, -R7 ;  /* 0x000000ffff097224 */ /* 0x000fe200078e0a07 */
[----:B------:R-:W-:Y:S01]  /*1610*/  LOP3.LUT R8, R25, R8, RZ, 0xc0, !PT ;  /* 0x0000000819087212 */ /* 0x000fe200078ec0ff */
[----:B------:R-:W-:Y:S02]  /*1620*/  IMAD.MOV.U32 R6, RZ, RZ, 0x1 ;  /* 0x00000001ff067424 */ /* 0x000fe400078e00ff */
[----:B------:R-:W-:Y:S02]  /*1630*/  IMAD R15, R2, R7, R15 ;  /* 0x00000007020f7224 */ /* 0x000fe400078e020f */
[----:B0-----:R-:W-:-:S02]  /*1640*/  IMAD R2, R9, R26, R36 ;  /* 0x0000001a09027224 */ /* 0x001fc400078e0224 */
[----:B---3--:R-:W-:Y:S02]  /*1650*/  IMAD R19, R15, R29, R20 ;  /* 0x0000001d0f137224 */ /* 0x008fe400078e0214 */
[--C-:B------:R-:W-:Y:S01]  /*1660*/  IMAD R2, R2, R27, R8.reuse ;  /* 0x0000001b02027224 */ /* 0x100fe200078e0208 */
[----:B------:R-:W-:-:S04]  /*1670*/  PRMT R8, R6, 0x7610, R8 ;  /* 0x0000761006087816 */ /* 0x000fc80000000008 */
[----:B------:R-:W-:Y:S02]  /*1680*/  SEL R22, R2, R19, !P1 ;  /* 0x0000001302167207 */ /* 0x000fe40004800000 */
[----:B------:R-:W-:Y:S01]  /*1690*/  SEL R19, R19, R2, !P1 ;  /* 0x0000000213137207 */ /* 0x000fe20004800000 */
[----:B------:R-:W-:-:S07]  /*16a0*/  IMAD.MOV.U32 R2, RZ, RZ, R30 ;  /* 0x000000ffff027224 */ /* 0x000fce00078e001e */
.L_x_13:
[----:B------:R-:W-:Y:S05]  /*16b0*/  @!P2 BRA `(.L_x_16) ;  /* 0x00000000000ca947 */ /* 0x000fea0003800000 */
[----:B------:R-:W-:Y:S01]  /*16c0*/  UCGABAR_WAIT ;  /* 0x0000000000007dc7 */ /* 0x000fe20008000000 */
[----:B------:R-:W-:Y:S01]  /*16d0*/  CCTL.IVALL ;  /* 0x00000000ff00798f */ /* 0x000fe20002000000 */
[----:B------:R-:W-:Y:S05]  /*16e0*/  BRA `(.L_x_17) ;  /* 0x0000000000047947 */ /* 0x000fea0003800000 */
.L_x_16:
[----:B------:R-:W-:Y:S06]  /*16f0*/  BAR.SYNC.DEFER_BLOCKING 0x0 ;  /* 0x0000000000007b1d */ /* 0x000fec0000010000 */
.L_x_17:
[----:B------:R-:W-:Y:S05]  /*1700*/  @!P4 BRA `(.L_x_18) ;  /* 0x000000300010c947 */ /* 0x000fea0003800000 */
[----:B------:R-:W-:-:S13]  /*1710*/  ISETP.GT.U32.AND P0, PT, R35, 0x1, PT ;  /* 0x000000012300780c */ /* 0x000fda0003f04070 */
[----:B------:R-:W-:Y:S05]  /*1720*/  @P0 EXIT ;  /* 0x000000000000094d */ /* 0x000fea0003800000 */
.L_x_19:
[----:B------:R-:W-:-:S08]  /*1730*/  NOP ;  /* 0x0000000000007918 */ /* 0x000fd00000000000 */
[----:B------:R-:W1:Y:S02]  /*1740*/  USETMAXREG.TRY_ALLOC.CTAPOOL UP0, 0xe8 ;  /* 0x000000e8000079c8 */ /* 0x000e640008000600 */
[----:B-1----:R-:W-:-:S13]  /*1750*/  PLOP3.LUT P0, PT, PT, PT, UP0, 0x80, 0x0 ;  /* 0x000000000000781c */ /* 0x002fda0003f0f008 */
[----:B------:R-:W-:Y:S05]  /*1760*/  @!P0 BRA `(.L_x_19) ;  /* 0xfffffffc00f08947 */ /* 0x000fea000383ffff */
[----:B------:R-:W-:-:S13]  /*1770*/  LOP3.LUT P0, RZ, R8, 0xff, RZ, 0xc0, !PT ;  /* 0x000000ff08ff7812 */ /* 0x000fda000780c0ff */
[----:B------:R-:W-:Y:S05]  /*1780*/  @!P0 EXIT ;  /* 0x000000000000894d */ /* 0x000fea0003800000 */
[----:B------:R-:W1:Y:S01]  /*1790*/  S2UR UR4, SR_CgaCtaId ;  /* 0x00000000000479c3 */ /* 0x000e620000008800 */
[----:B------:R-:W-:Y:S01]  /*17a0*/  VIADD R14, R14, 0xffffffff ;  /* 0xffffffff0e0e7836 */ /* 0x000fe20000000000 */
[CC--:B------:R-:W-:Y:S01]  /*17b0*/  LEA.HI R4, R0.reuse, R3.reuse, RZ, 0x2 ;  /* 0x0000000300047211 */ /* 0x0c0fe200078f10ff */
[----:B------:R-:W-:Y:S01]  /*17c0*/  UMOV UR41, 0x400 ;  /* 0x0000040000297882 */ /* 0x000fe20000000000 */
[----:B------:R-:W-:Y:S01]  /*17d0*/  LEA.HI R0, R0, R3, RZ, 0x5 ;  /* 0x0000000300007211 */ /* 0x000fe200078f28ff */
[----:B------:R-:W-:Y:S01]  /*17e0*/  UISETP.LT.AND UP0, UPT, UR40, 0x1, UPT ;  /* 0x000000012800788c */ /* 0x000fe2000bf01270 */
[----:B------:R-:W-:Y:S01]  /*17f0*/  R2UR UR42, R14 ;  /* 0x000000000e2a72ca */ /* 0x000fe200000e0000 */
[----:B------:R-:W-:Y:S01]  /*1800*/  ULDC UR6, c[0x0][0x284] ;  /* 0x0000a10000067ab9 */ /* 0x000fe20000000800 */
[--C-:B------:R-:W-:Y:S01]  /*1810*/  SHF.R.S32.HI R60, RZ, 0x2, R4.reuse ;  /* 0x00000002ff3c7819 */ /* 0x100fe20000011404 */
[----:B------:R-:W-:Y:S01]  /*1820*/  USEL UR43, UR40, 0x1, UP0 ;  /* 0x00000001282b7887 */ /* 0x000fe20008000000 */
[----:B------:R-:W-:Y:S01]  /*1830*/  SHF.R.S32.HI R5, RZ, 0x1f, R4 ;  /* 0x0000001fff057819 */ /* 0x000fe20000011404 */
[----:B------:R-:W-:Y:S01]  /*1840*/  USHF.L.U32 UR46, UR40, 0x1, URZ ;  /* 0x00000001282e7899 */ /* 0x000fe2000800063f */
[----:B------:R-:W-:Y:S01]  /*1850*/  LOP3.LUT R62, R4, 0xfffffffc, RZ, 0xc0, !PT ;  /* 0xfffffffc043e7812 */ /* 0x000fe200078ec0ff */
[----:B------:R-:W-:Y:S01]  /*1860*/  UIADD3 UR43, -UR43, UR40, URZ ;  /* 0x000000282b2b7290 */ /* 0x000fe2000fffe13f */
[----:B------:R-:W-:-:S02]  /*1870*/  LEA.HI R5, R5, R60, RZ, 0x3 ;  /* 0x0000003c05057211 */ /* 0x000fc400078f18ff */
[----:B------:R-:W-:Y:S01]  /*1880*/  ISETP.NE.AND P0, PT, R14, RZ, PT ;  /* 0x000000ff0e00720c */ /* 0x000fe20003f05270 */
[----:B------:R-:W-:Y:S01]  /*1890*/  IMAD.IADD R62, R3, 0x1, -R62 ;  /* 0x00000001033e7824 */ /* 0x000fe200078e0a3e */
[----:B------:R-:W-:Y:S01]  /*18a0*/  LOP3.LUT R5, R5, 0xfffffff8, RZ, 0xc0, !PT ;  /* 0xfffffff805057812 */ /* 0x000fe200078ec0ff */
[----:B------:R-:W-:Y:S01]  /*18b0*/  USHF.L.U32 UR42, UR42, 0x3, URZ ;  /* 0x000000032a2a7899 */ /* 0x000fe2000800063f */
[----:B------:R-:W-:-:S03]  /*18c0*/  SEL R69, RZ, 0x1, P0 ;  /* 0x00000001ff457807 */ /* 0x000fc60000000000 */
[----:B------:R-:W-:Y:S01]  /*18d0*/  IMAD.IADD R60, R60, 0x1, -R5 ;  /* 0x000000013c3c7824 */ /* 0x000fe200078e0a05 */
[----:B-1----:R-:W-:Y:S01]  /*18e0*/  ULEA UR41, UR4, UR41, 0x18 ;  /* 0x0000002904297291 */ /* 0x002fe2000f8ec03f */
[----:B------:R-:W-:Y:S01]  /*18f0*/  SHF.R.S32.HI R5, RZ, 0x5, R0 ;  /* 0x00000005ff057819 */ /* 0x000fe20000011400 */
[----:B------:R-:W-:Y:S02]  /*1900*/  IMAD.U32 R64, RZ, RZ, UR42 ;  /* 0x0000002aff407e24 */ /* 0x000fe4000f8e00ff */
[----:B------:R-:W-:Y:S01]  /*1910*/  UIADD3 UR47, UR41, 0x1d0, URZ ;  /* 0x000001d0292f7890 */ /* 0x000fe2000fffe03f */
[--C-:B------:R-:W-:Y:S01]  /*1920*/  SHF.R.S32.HI R61, RZ, 0x1f, R60.reuse ;  /* 0x0000001fff3d7819 */ /* 0x100fe2000001143c */
[----:B------:R-:W-:Y:S01]  /*1930*/  UIADD3 UR4, UR41, 0x1c300, URZ ;  /* 0x0001c30029047890 */ /* 0x000fe2000fffe03f */
[C-C-:B------:R-:W-:Y:S01]  /*1940*/  IMAD R67, R5.reuse, -0x10, -R60.reuse ;  /* 0xfffffff005437824 */ /* 0x140fe200078e0a3c */
[----:B------:R-:W-:Y:S01]  /*1950*/  UIADD3 UR5, UR41, 0x300, URZ ;  /* 0x0000030029057890 */ /* 0x000fe2000fffe03f */
[C---:B------:R-:W-:Y:S01]  /*1960*/  LOP3.LUT R66, R64.reuse, 0x8, RZ, 0xc0, !PT ;  /* 0x0000000840427812 */ /* 0x040fe200078ec0ff */
[----:B------:R-:W-:Y:S01]  /*1970*/  USHF.R.U32.HI UR4, URZ, 0x4, UR4 ;  /* 0x000000043f047899 */ /* 0x000fe20008011604 */
[----:B------:R-:W-:Y:S01]  /*1980*/  IMAD.U32 R63, RZ, RZ, UR47 ;  /* 0x0000002fff3f7e24 */ /* 0x000fe2000f8e00ff */
[----:B------:R-:W-:Y:S01]  /*1990*/  USHF.R.U32.HI UR5, URZ, 0x4, UR5 ;  /* 0x000000043f057899 */ /* 0x000fe20008011605 */
[----:B------:R-:W-:Y:S01]  /*19a0*/  IMAD.WIDE R60, R5, 0x10, R60 ;  /* 0x00000010053c7825 */ /* 0x000fe200078e023c */
[----:B------:R-:W-:Y:S01]  /*19b0*/  ULOP3.LUT UR4, UR4, 0x3fff, URZ, 0xc0, !UPT ;  /* 0x00003fff04047892 */ /* 0x000fe2000f8ec03f */
[----:B------:R-:W-:Y:S01]  /*19c0*/  LOP3.LUT R64, R64, 0x8, RZ, 0xc, !PT ;  /* 0x0000000840407812 */ /* 0x000fe200078e0cff */
[----:B------:R-:W-:Y:S01]  /*19d0*/  ULOP3.LUT UR5, UR5, 0x3fff, URZ, 0xc0, !UPT ;  /* 0x00003fff05057892 */ /* 0x000fe2000f8ec03f */
[----:B------:R-:W-:Y:S01]  /*19e0*/  VIADD R65, R63, UR42 ;  /* 0x0000002a3f417c36 */ /* 0x000fe20008000000 */
[----:B------:R-:W-:Y:S01]  /*19f0*/  LOP3.LUT R66, R66, 0x18, RZ, 0x3c, !PT ;  /* 0x0000001842427812 */ /* 0x000fe200078e3cff */
[----:B------:R-:W-:Y:S01]  /*1a00*/  VIADD R67, R67, UR6 ;  /* 0x0000000643437c36 */ /* 0x000fe20008000000 */
[----:B------:R-:W-:-:S02]  /*1a10*/  ULOP3.LUT UR44, UR4, 0x10000, URZ, 0xfc, !UPT ;  /* 0x00010000042c7892 */ /* 0x000fc4000f8efc3f */
[----:B------:R-:W-:-:S12]  /*1a20*/  ULOP3.LUT UR45, UR5, 0x10000, URZ, 0xfc, !UPT ;  /* 0x00010000052d7892 */ /* 0x000fd8000f8efc3f */
.L_x_107:
[----:B------:R-:W-:Y:S01]  /*1a30*/  SHF.L.U32 R0, R69, 0x1f, RZ ;  /* 0x0000001f45007819 */ /* 0x000fe200000006ff */
[----:B------:R-:W-:Y:S02]  /*1a40*/  ULDC UR4, c[0x0][0x28c] ;  /* 0x0000a30000047ab9 */ /* 0x000fe40000000800 */
[----:B------:R-:W-:Y:S01]  /*1a50*/  ISETP.LT.AND P1, PT, RZ, UR4, PT ;  /* 0x00000004ff007c0c */ /* 0x000fe2000bf21270 */
[----:B-1----:R-:W1:Y:S02]  /*1a60*/  SYNCS.PHASECHK.TRANS64.TRYWAIT P0, [R63+UR42], R0 ;  /* 0x000000003f0075a7 */ /* 0x002e64000800016a */
[----:B-1-34-:R-:W-:Y:S10]  /*1a70*/  @!P0 BRA `(.L_x_20) ;  /* 0x0000004800b08947 */ /* 0x01aff40003800000 */
.L_x_153:
[----:B------:R-:W-:Y:S05]  /*1a80*/  @P1 BRA `(.L_x_21) ;  /* 0x0000000000401947 */ /* 0x000fea0003800000 */
[----:B-1----:R-:W-:Y:S01]  /*1a90*/  MOV R0, 0x0 ;  /* 0x0000000000007802 */ /* 0x002fe20000000f00 */
[----:B------:R-:W-:Y:S01]  /*1aa0*/  ULDC.64 UR4, c[0x4][0x68] ;  /* 0x01001a0000047ab9 */ /* 0x000fe20000000a00 */
[----:B------:R-:W-:Y:S01]  /*1ab0*/  ULDC.64 UR6, c[0x4][0x8] ;  /* 0x0100020000067ab9 */ /* 0x000fe20000000a00 */
[----:B------:R-:W-:Y:S01]  /*1ac0*/  IMAD.U32 R4, RZ, RZ, UR4 ;  /* 0x00000004ff047e24 */ /* 0x000fe2000f8e00ff */
[----:B------:R1:W2:Y:S01]  /*1ad0*/  LDC.64 R14, c[0x4][R0] ;  /* 0x01000000000e7b82 */ /* 0x0002a20000000a00 */
[----:B------:R-:W-:Y:S01]  /*1ae0*/  IMAD.U32 R5, RZ, RZ, UR5 ;  /* 0x00000005ff057e24 */ /* 0x000fe2000f8e00ff */
[----:B------:R-:W-:Y:S01]  /*1af0*/  ULDC.64 UR4, c[0x4][0x70] ;  /* 0x01001c0000047ab9 */ /* 0x000fe20000000a00 */
[----:B------:R-:W-:Y:S02]  /*1b00*/  IMAD.U32 R10, RZ, RZ, UR6 ;  /* 0x00000006ff0a7e24 */ /* 0x000fe4000f8e00ff */
[----:B------:R-:W-:Y:S02]  /*1b10*/  IMAD.U32 R6, RZ, RZ, UR4 ;  /* 0x00000004ff067e24 */ /* 0x000fe4000f8e00ff */
[----:B------:R-:W-:-:S02]  /*1b20*/  IMAD.U32 R7, RZ, RZ, UR5 ;  /* 0x00000005ff077e24 */ /* 0x000fc4000f8e00ff */
[----:B------:R-:W-:Y:S02]  /*1b30*/  IMAD.U32 R11, RZ, RZ, UR7 ;  /* 0x00000007ff0b7e24 */ /* 0x000fe4000f8e00ff */
[----:B------:R-:W-:Y:S02]  /*1b40*/  IMAD.MOV.U32 R8, RZ, RZ, 0x1e1 ;  /* 0x000001e1ff087424 */ /* 0x000fe400078e00ff */
[----:B0-----:R-:W-:Y:S02]  /*1b50*/  IMAD.MOV.U32 R12, RZ, RZ, 0x1 ;  /* 0x00000001ff0c7424 */ /* 0x001fe400078e00ff */
[----:B-1----:R-:W-:-:S07]  /*1b60*/  IMAD.MOV.U32 R13, RZ, RZ, RZ ;  /* 0x000000ffff0d7224 */ /* 0x002fce00078e00ff */
[----:B------:R-:W-:-:S07]  /*1b70*/  LEPC R20, `(.L_x_21) ;  /* 0x000000001014794e */ /* 0x000fce0000000000 */
[----:B--2--5:R-:W-:Y:S05]  /*1b80*/  CALL.ABS.NOINC R14 ;  /* 0x000000000e007343 */ /* 0x024fea0003c00000 */
.L_x_21:
[----:B-1----:R-:W-:-:S04]  /*1b90*/  LOP3.LUT R0, R16, 0x1, RZ, 0xfc, !PT ;  /* 0x0000000110007812 */ /* 0x002fc800078efcff */
[----:B------:R-:W-:-:S13]  /*1ba0*/  ISETP.NE.AND P0, PT, R0, 0x3, PT ;  /* 0x000000030000780c */ /* 0x000fda0003f05270 */
[----:B------:R-:W-:Y:S05]  /*1bb0*/  @!P0 BRA `(.L_x_22) ;  /* 0x0000000000048947 */ /* 0x000fea0003800000 */
[----:B------:R-:W-:Y:S01]  /*1bc0*/  BPT.TRAP 0x1 ;  /* 0x000000040000795c */ /* 0x000fe20000300000 */
.L_x_22:
[----:B------:R-:W-:Y:S02]  /*1bd0*/  IMAD.U32 R3, RZ, RZ, UR39 ;  /* 0x00000027ff037e24 */ /* 0x000fe4000f8e00ff */
[----:B------:R-:W-:-:S03]  /*1be0*/  IMAD.U32 R0, RZ, RZ, UR38 ;  /* 0x00000026ff007e24 */ /* 0x000fc6000f8e00ff */
[----:B------:R-:W-:Y:S02]  /*1bf0*/  LEA R3, R3, UR41, 0x3 ;  /* 0x0000002903037c11 */ /* 0x000fe4000f8e18ff */
[----:B------:R-:W-:-:S04]  /*1c00*/  SHF.L.U32 R0, R0, 0x1f, RZ ;  /* 0x0000001f00007819 */ /* 0x000fc800000006ff */
[----:B------:R1:W2:Y:S01]  /*1c10*/  SYNCS.PHASECHK.TRANS64.TRYWAIT P1, [R3+URZ], R0 ;  /* 0x00000000030075a7 */ /* 0x0002a2000802017f */
[----:B------:R-:W-:Y:S05]  /*1c20*/  @!P0 BRA `(.L_x_23) ;  /* 0x0000000000048947 */ /* 0x000fea0003800000 */
[----:B------:R-:W-:Y:S01]  /*1c30*/  BPT.TRAP 0x1 ;  /* 0x000000040000795c */ /* 0x000fe20000300000 */
.L_x_23:
[----:B--2---:R-:W-:Y:S05]  /*1c40*/  @P1 BRA `(.L_x_24) ;  /* 0x0000000000081947 */ /* 0x004fea0003800000 */
[----:B------:R-:W2:Y:S02]  /*1c50*/  SYNCS.PHASECHK.TRANS64.TRYWAIT P1, [R3+URZ], R0 ;  /* 0x00000000030075a7 */ /* 0x000ea4000802017f */
[----:B--2---:R-:W-:Y:S05]  /*1c60*/  @!P1 BRA `(.L_x_25) ;  /* 0x0000004800489947 */ /* 0x004fea0003800000 */
.L_x_24:
[----:B------:R-:W-:Y:S05]  /*1c70*/  WARPSYNC.ALL ;  /* 0x0000000000007948 */ /* 0x000fea0003800000 */
[----:B------:R-:W-:Y:S01]  /*1c80*/  ULEA UR4, UR39, UR45, 0x8 ;  /* 0x0000002d27047291 */ /* 0x000fe2000f8e403f */
[----:B------:R-:W-:Y:S01]  /*1c90*/  WARPGROUP.ARRIVE ;  /* 0x00000000000079c5 */ /* 0x000fe20000000000 */
[----:B------:R-:W-:Y:S01]  /*1ca0*/  ULEA UR6, UR39, UR44, 0x8 ;  /* 0x0000002c27067291 */ /* 0x000fe2000f8e403f */
[----:B-12---:R-:W-:Y:S01]  /*1cb0*/  IMAD.U32 R0, RZ, RZ, UR43 ;  /* 0x0000002bff007e24 */ /* 0x006fe2000f8e00ff */
[----:B------:R-:W-:Y:S01]  /*1cc0*/  UMOV UR5, 0x80000020 ;  /* 0x8000002000057882 */ /* 0x000fe20000000000 */
[----:B------:R-:W-:-:S03]  /*1cd0*/  UMOV UR7, 0x80000020 ;  /* 0x8000002000077882 */ /* 0x000fc60000000000 */
[----:B------:R-:W-:-:S03]  /*1ce0*/  ISETP.GE.AND P1, PT, R0, 0x1, PT ;  /* 0x000000010000780c */ /* 0x000fc60003f26270 */
[----:B------:R-:W-:Y:S01]  /*1cf0*/  IGMMA.64x64x32.S8.S8 R24, gdesc[UR4], RZ, !UPT, gsb0 ;  /* 0x01e00000041879f1 */ /* 0x000fe2000c0410ff */
[----:B------:R-:W-:Y:S02]  /*1d00*/  UIADD3 UR4, UR4, 0x2, URZ ;  /* 0x0000000204047890 */ /* 0x000fe4000fffe03f */
[----:B------:R-:W-:Y:S01]  /*1d10*/  UIADD3 UR6, UR6, 0x2, URZ ;  /* 0x0000000206067890 */ /* 0x000fe2000fffe03f */
[----:B------:R-:W-:Y:S01]  /*1d20*/  UMOV UR5, 0x80000020 ;  /* 0x8000002000057882 */ /* 0x000fe20000000000 */
[----:B------:R-:W-:Y:S01]  /*1d30*/  UMOV UR7, 0x80000020 ;  /* 0x8000002000077882 */ /* 0x000fe20000000000 */
[----:B------:R-:W-:Y:S02]  /*1d40*/  WARPGROUP.DEPBAR.LE gsb0, 0x0 ;  /* 0x00008000000079c5 */ /* 0x000fe40000010000 */
[----:B------:R-:W-:-:S06]  /*1d50*/  WARPGROUP.ARRIVE ;  /* 0x00000000000079c5 */ /* 0x000fcc0000000000 */
[----:B------:R-:W-:Y:S03]  /*1d60*/  IGMMA.64x64x32.S8.S8 R24, gdesc[UR4], R24, gsb0 ;  /* 0x01e00000041879f1 */ /* 0x000fe60008041018 */
[----:B------:R-:W-:Y:S02]  /*1d70*/  WARPGROUP.DEPBAR.LE gsb0, 0x0 ;  /* 0x00008000000079c5 */ /* 0x000fe40000010000 */
[----:B------:R-:W-:Y:S05]  /*1d80*/  @!P1 BRA `(.L_x_26) ;  /* 0x0000000000d49947 */ /* 0x000fea0003800000 */
[----:B------:R-:W-:Y:S01]  /*1d90*/  UIADD3 UR4, UR39, 0x1, URZ ;  /* 0x0000000127047890 */ /* 0x000fe2000fffe03f */
[----:B------:R-:W-:Y:S02]  /*1da0*/  IMAD.U32 R0, RZ, RZ, UR43 ;  /* 0x0000002bff007e24 */ /* 0x000fe4000f8e00ff */
[----:B------:R-:W-:Y:S01]  /*1db0*/  IMAD.U32 R3, RZ, RZ, UR39 ;  /* 0x00000027ff037e24 */ /* 0x000fe2000f8e00ff */
[----:B------:R-:W-:-:S04]  /*1dc0*/  UISETP.NE.AND UP0, UPT, UR4, 0x1c, UPT ;  /* 0x0000001c0400788c */ /* 0x000fc8000bf05270 */
[----:B------:R-:W-:Y:S02]  /*1dd0*/  USEL UR5, URZ, 0x1, UP0 ;  /* 0x000000013f057887 */ /* 0x000fe40008000000 */
[----:B------:R-:W-:Y:S02]  /*1de0*/  USEL UR8, UR4, URZ, UP0 ;  /* 0x0000003f04087287 */ /* 0x000fe40008000000 */
[----:B------:R-:W-:-:S06]  /*1df0*/  ULOP3.LUT UR5, UR38, UR5, URZ, 0x3c, !UPT ;  /* 0x0000000526057292 */ /* 0x000fcc000f8e3c3f */
[----:B------:R-:W-:-:S07]  /*1e00*/  IMAD.U32 R6, RZ, RZ, UR5 ;  /* 0x00000005ff067e24 */ /* 0x000fce000f8e00ff */
.L_x_33:
[----:B------:R-:W-:Y:S05]  /*1e10*/  @!P0 BRA `(.L_x_27) ;  /* 0x0000000000048947 */ /* 0x000fea0003800000 */
[----:B------:R-:W-:Y:S01]  /*1e20*/  BPT.TRAP 0x1 ;  /* 0x000000040000795c */ /* 0x000fe20000300000 */
.L_x_27:
[----:B------:R-:W-:Y:S01]  /*1e30*/  ULEA UR4, UR8, UR41, 0x3 ;  /* 0x0000002908047291 */ /* 0x000fe2000f8e183f */
[----:B------:R-:W-:-:S08]  /*1e40*/  SHF.L.U32 R4, R6, 0x1f, RZ ;  /* 0x0000001f06047819 */ /* 0x000fd000000006ff */
[----:B------:R1:W2:Y:S01]  /*1e50*/  SYNCS.PHASECHK.TRANS64.TRYWAIT P1, [UR4], R4 ;  /* 0x00000004ff0075a7 */ /* 0x0002a20008020144 */
[----:B------:R-:W-:Y:S05]  /*1e60*/  @!P0 BRA `(.L_x_28) ;  /* 0x0000000000048947 */ /* 0x000fea0003800000 */
[----:B------:R-:W-:Y:S01]  /*1e70*/  BPT.TRAP 0x1 ;  /* 0x000000040000795c */ /* 0x000fe20000300000 */
.L_x_28:
[----:B--2---:R-:W-:Y:S05]  /*1e80*/  @P1 BRA `(.L_x_29) ;  /* 0x0000000000081947 */ /* 0x004fea0003800000 */
[----:B------:R-:W2:Y:S02]  /*1e90*/  SYNCS.PHASECHK.TRANS64.TRYWAIT P1, [UR4], R4 ;  /* 0x00000004ff0075a7 */ /* 0x000ea40008020144 */
[----:B--2---:R-:W-:Y:S05]  /*1ea0*/  @!P1 BRA `(.L_x_30) ;  /* 0x0000004400cc9947 */ /* 0x004fea0003800000 */
.L_x_29:
[----:B------:R-:W-:Y:S01]  /*1eb0*/  ULEA UR4, UR8, UR45, 0x8 ;  /* 0x0000002d08047291 */ /* 0x000fe2000f8e403f */
[----:B------:R-:W-:Y:S01]  /*1ec0*/  WARPGROUP.ARRIVE ;  /* 0x00000000000079c5 */ /* 0x000fe20000000000 */
[----:B------:R-:W-:Y:S01]  /*1ed0*/  ULEA UR6, UR8, UR44, 0x8 ;  /* 0x0000002c08067291 */ /* 0x000fe2000f8e403f */
[----:B------:R-:W-:Y:S01]  /*1ee0*/  UMOV UR5, 0x80000020 ;  /* 0x8000002000057882 */ /* 0x000fe20000000000 */
[----:B------:R-:W-:-:S07]  /*1ef0*/  UMOV UR7, 0x80000020 ;  /* 0x8000002000077882 */ /* 0x000fce0000000000 */
[----:B------:R-:W-:Y:S01]  /*1f00*/  IGMMA.64x64x32.S8.S8 R24, gdesc[UR4], R24, gsb0 ;  /* 0x01e00000041879f1 */ /* 0x000fe20008041018 */
        /* <DEDUP_REMOVED lines=9> */
[----:B------:R-:W-:Y:S01]  /*1fa0*/  BPT.TRAP 0x1 ;  /* 0x000000040000795c */ /* 0x000fe20000300000 */
.L_x_31:
[----:B------:R-:W-:-:S13]  /*1fb0*/  ISETP.NE.AND P1, PT, R57, RZ, PT ;  /* 0x000000ff3900720c */ /* 0x000fda0003f25270 */
[----:B-12---:R-:W-:-:S05]  /*1fc0*/  @P1 LEA R4, R3, UR41, 0x3 ;  /* 0x0000002903041c11 */ /* 0x006fca000f8e18ff */
[----:B------:R-:W-:-:S05]  /*1fd0*/  @P1 VIADD R5, R4, 0xe0 ;  /* 0x000000e004051836 */ /* 0x000fca0000000000 */
[----:B------:R-:W-:-:S04]  /*1fe0*/  @P1 PRMT R5, R56, 0x654, R5 ;  /* 0x0000065438051816 */ /* 0x000fc80000000005 */
[----:B------:R1:W-:Y:S01]  /*1ff0*/  @P1 SYNCS.ARRIVE.TRANS64.RED.A1T0 RZ, [R5+URZ], RZ ;  /* 0x000000ff05ff19a7 */ /* 0x0003e2000810043f */
[----:B------:R-:W-:-:S13]  /*2000*/  ISETP.GT.U32.AND P1, PT, R16, 0x1, PT ;  /* 0x000000011000780c */ /* 0x000fda0003f24070 */
[----:B-1----:R-:W-:Y:S05]  /*2010*/  @P1 BRA `(.L_x_32) ;  /* 0x0000000000041947 */ /* 0x002fea0003800000 */
[----:B------:R-:W-:Y:S01]  /*2020*/  BPT.TRAP 0x1 ;  /* 0x000000040000795c */ /* 0x000fe20000300000 */
.L_x_32:
[----:B------:R-:W-:Y:S01]  /*2030*/  UIADD3 UR8, UR8, 0x1, URZ ;  /* 0x0000000108087890 */ /* 0x000fe2000fffe03f */
[C---:B------:R-:W-:Y:S01]  /*2040*/  ISETP.GT.AND P2, PT, R0.reuse, 0x1, PT ;  /* 0x000000010000780c */ /* 0x040fe20003f44270 */
[----:B------:R-:W-:Y:S02]  /*2050*/  VIADD R3, R3, 0x1 ;  /* 0x0000000103037836 */ /* 0x000fe40000000000 */
[----:B------:R-:W-:Y:S01]  /*2060*/  UISETP.NE.AND UP0, UPT, UR8, 0x1c, UPT ;  /* 0x0000001c0800788c */ /* 0x000fe2000bf05270 */
[----:B------:R-:W-:Y:S02]  /*2070*/  VIADD R0, R0, 0xffffffff ;  /* 0xffffffff00007836 */ /* 0x000fe40000000000 */
[C---:B------:R-:W-:Y:S01]  /*2080*/  ISETP.NE.AND P1, PT, R3.reuse, 0x1c, PT ;  /* 0x0000001c0300780c */ /* 0x040fe20003f25270 */
[----:B------:R-:W-:Y:S02]  /*2090*/  USEL UR4, URZ, 0x1, UP0 ;  /* 0x000000013f047887 */ /* 0x000fe40008000000 */
[----:B------:R-:W-:Y:S01]  /*20a0*/  USEL UR8, UR8, URZ, UP0 ;  /* 0x0000003f08087287 */ /* 0x000fe20008000000 */
[----:B------:R-:W-:-:S03]  /*20b0*/  SEL R3, R3, RZ, P1 ;  /* 0x000000ff03037207 */ /* 0x000fc60000800000 */
[----:B------:R-:W-:Y:S01]  /*20c0*/  LOP3.LUT R6, R6, UR4, RZ, 0x3c, !PT ;  /* 0x0000000406067c12 */ /* 0x000fe2000f8e3cff */
[----:B------:R-:W-:Y:S07]  /*20d0*/  @P2 BRA `(.L_x_33) ;  /* 0xfffffffc004c2947 */ /* 0x000fee000383ffff */
.L_x_26:
[----:B------:R-:W1:Y:S01]  /*20e0*/  LDC R0, c[0x0][0x28c] ;  /* 0x0000a300ff007b82 */ /* 0x000e620000000800 */
[----:B------:R2:W-:Y:S01]  /*20f0*/  SYNCS.ARRIVE.TRANS64.A1T0 RZ, [R64+UR47], RZ ;  /* 0x000000ff40ff79a7 */ /* 0x0005e2000810002f */
[----:B-1----:R-:W-:-:S13]  /*2100*/  ISETP.GE.AND P1, PT, R0, 0x1, PT ;  /* 0x000000010000780c */ /* 0x002fda0003f26270 */
[----:B--2---:R-:W-:Y:S05]  /*2110*/  @!P1 BRA `(.L_x_34) ;  /* 0x0000000000449947 */ /* 0x004fea0003800000 */
[----:B------:R-:W-:Y:S05]  /*2120*/  @!P0 BRA `(.L_x_35) ;  /* 0x0000000000048947 */ /* 0x000fea0003800000 */
[----:B------:R-:W-:Y:S01]  /*2130*/  BPT.TRAP 0x1 ;  /* 0x000000040000795c */ /* 0x000fe20000300000 */
.L_x_35:
[----:B------:R-:W-:-:S13]  /*2140*/  ISETP.NE.AND P0, PT, R57, RZ, PT ;  /* 0x000000ff3900720c */ /* 0x000fda0003f05270 */
[----:B------:R-:W-:-:S05]  /*2150*/  VOTEU.ANY UP0, P0 ;  /* 0x00000000003f7886 */ /* 0x000fca0000000100 */
[----:B------:R-:W-:-:S06]  /*2160*/  @UP0 UIADD3 UR4, UR43, UR39, URZ ;  /* 0x000000272b040290 */ /* 0x000fcc000fffe03f */
[----:B------:R-:W-:Y:S02]  /*2170*/  IMAD.U32 R4, RZ, RZ, UR4 ;  /* 0x00000004ff047e24 */ /* 0x000fe4000f8e00ff */
[----:B------:R-:W-:-:S03]  /*2180*/  IMAD.U32 R3, RZ, RZ, UR4 ;  /* 0x00000004ff037e24 */ /* 0x000fc6000f8e00ff */
[----:B------:R-:W-:-:S05]  /*2190*/  @P0 SHF.R.U32.HI R4, RZ, 0x2, R4 ;  /* 0x00000002ff040819 */ /* 0x000fca0000011604 */
[----:B------:R-:W-:-:S04]  /*21a0*/  @P0 IMAD.WIDE.U32 R4, R4, 0x24924925, RZ ;  /* 0x2492492504040825 */ /* 0x000fc800078e00ff */
[----:B------:R-:W-:-:S05]  /*21b0*/  @P0 IMAD R4, R5, -0x1c, R3 ;  /* 0xffffffe405040824 */ /* 0x000fca00078e0203 */
[----:B------:R-:W-:-:S05]  /*21c0*/  @P0 LEA R4, R4, UR41, 0x3 ;  /* 0x0000002904040c11 */ /* 0x000fca000f8e18ff */
[----:B------:R-:W-:-:S05]  /*21d0*/  @P0 VIADD R3, R4, 0xe0 ;  /* 0x000000e004030836 */ /* 0x000fca0000000000 */
[----:B------:R-:W-:-:S04]  /*21e0*/  @P0 PRMT R3, R56, 0x654, R3 ;  /* 0x0000065438030816 */ /* 0x000fc80000000003 */
[----:B------:R1:W-:Y:S01]  /*21f0*/  @P0 SYNCS.ARRIVE.TRANS64.RED.A1T0 RZ, [R3+URZ], RZ ;  /* 0x000000ff03ff09a7 */ /* 0x0003e2000810043f */
[----:B------:R-:W-:-:S13]  /*2200*/  ISETP.GT.U32.AND P0, PT, R16, 0x1, PT ;  /* 0x000000011000780c */ /* 0x000fda0003f04070 */
[----:B-1----:R-:W-:Y:S05]  /*2210*/  @P0 BRA `(.L_x_34) ;  /* 0x0000000000040947 */ /* 0x002fea0003800000 */
[----:B------:R-:W-:Y:S01]  /*2220*/  BPT.TRAP 0x1 ;  /* 0x000000040000795c */ /* 0x000fe20000300000 */
.L_x_34:
[----:B------:R-:W-:Y:S01]  /*2230*/  SHF.L.U32 R0, R69, 0x1f, RZ ;  /* 0x0000001f45007819 */ /* 0x000fe200000006ff */
[----:B------:R-:W-:Y:S01]  /*2240*/  UIADD3 UR39, UR46, UR39, URZ ;  /* 0x000000272e277290 */ /* 0x000fe2000fffe03f */
[----:B------:R-:W1:Y:S01]  /*2250*/  LDC R15, c[0x0][0x288] ;  /* 0x0000a200ff0f7b82 */ /* 0x000e620000000800 */
[----:B------:R-:W-:Y:S01]  /*2260*/  UISETP.GE.U32.AND UP1, UPT, UR46, 0x1c, UPT ;  /* 0x0000001c2e00788c */ /* 0x000fe2000bf26070 */
[----:B------:R-:W-:Y:S01]  /*2270*/  IMAD.SHL.U32 R8, R62, 0x2, RZ ;  /* 0x000000023e087824 */ /* 0x000fe200078e00ff */
[----:B------:R-:W-:Y:S02]  /*2280*/  UISETP.GT.U32.AND UP0, UPT, UR39, 0x1b, UPT ;  /* 0x0000001b2700788c */ /* 0x000fe4000bf04070 */
[----:B------:R-:W-:Y:S02]  /*2290*/  USHF.R.U32.HI UR4, URZ, 0x2, UR39 ;  /* 0x000000023f047899 */ /* 0x000fe40008011627 */
[----:B------:R-:W-:Y:S01]  /*22a0*/  UISETP.LT.U32.AND UP0, UPT, UR46, 0x1c, UP0 ;  /* 0x0000001c2e00788c */ /* 0x000fe20008701070 */
[----:B------:R-:W2:Y:S01]  /*22b0*/  SYNCS.PHASECHK.TRANS64.TRYWAIT P0, [R63+UR42+0x10], R0 ;  /* 0x000010003f0075a7 */ /* 0x000ea2000800016a */
[----:B------:R-:W-:Y:S01]  /*22c0*/  UIMAD.WIDE.U32 UR4, UR4, 0x24924925, URZ ;  /* 0x24924925040478a5 */ /* 0x000fe2000f8e003f */
[----:B------:R-:W-:Y:S01]  /*22d0*/  SHF.R.S32.HI R9, RZ, 0x1f, R8 ;  /* 0x0000001fff097819 */ /* 0x000fe20000011408 */
[----:B------:R-:W-:-:S02]  /*22e0*/  USEL UR6, URZ, 0x1, !UP0 ;  /* 0x000000013f067887 */ /* 0x000fc4000c000000 */
[----:B------:R-:W-:Y:S02]  /*22f0*/  UIMAD UR39, UR5, -0x1c, UR39 ;  /* 0xffffffe4052778a4 */ /* 0x000fe4000f8e0227 */
[----:B------:R-:W-:-:S04]  /*2300*/  ULOP3.LUT UR38, UR38, UR6, URZ, 0x3c, !UPT ;  /* 0x0000000626267292 */ /* 0x000fc8000f8e3c3f */
[----:B------:R-:W-:Y:S01]  /*2310*/  @UP1 ULOP3.LUT UR38, UR38, 0x1, UR5, 0x78, !UPT ;  /* 0x0000000126261892 */ /* 0x000fe2000f8e7805 */
[----:B-12---:R-:W-:Y:S11]  /*2320*/  @!P0 BRA `(.L_x_36) ;  /* 0x0000004000c48947 */ /* 0x006ff60003800000 */
.L_x_154:
[----:B-1----:R-:W-:Y:S01]  /*2330*/  IMAD.SHL.U32 R0, R19, 0x40, RZ ;  /* 0x0000004013007824 */ /* 0x002fe200078e00ff */
[----:B------:R-:W-:Y:S01]  /*2340*/  ULDC UR6, c[0x0][0x284] ;  /* 0x0000a10000067ab9 */ /* 0x000fe20000000800 */
[----:B------:R-:W-:Y:S01]  /*2350*/  IMAD.SHL.U32 R22, R22, 0x40, RZ ;  /* 0x0000004016167824 */ /* 0x000fe200078e00ff */
[----:B------:R-:W-:Y:S01]  /*2360*/  SHF.R.S32.HI R71, RZ, 0x1f, R2 ;  /* 0x0000001fff477819 */ /* 0x000fe20000011402 */
[----:B------:R-:W-:Y:S01]  /*2370*/  ULDC.64 UR4, c[0x0][0x5d0] ;  /* 0x0001740000047ab9 */ /* 0x000fe20000000a00 */
[----:B------:R-:W-:Y:S01]  /*2380*/  ISETP.GE.AND P0, PT, R0, UR6, PT ;  /* 0x0000000600007c0c */ /* 0x000fe2000bf06270 */
[----:B------:R-:W-:Y:S01]  /*2390*/  IMAD.WIDE.U32 R4, R2, UR4, R8 ;  /* 0x0000000402047c25 */ /* 0x000fe2000f8e0008 */
[----:B------:R-:W-:Y:S02]  /*23a0*/  SHF.R.S32.HI R70, RZ, 0x1f, R22 ;  /* 0x0000001fff467819 */ /* 0x000fe40000011416 */
[C---:B------:R-:W-:Y:S01]  /*23b0*/  ISETP.GE.OR P0, PT, R22.reuse, R15, P0 ;  /* 0x0000000f1600720c */ /* 0x040fe20000706670 */
[----:B------:R-:W-:Y:S01]  /*23c0*/  IMAD R3, R71, UR4, RZ ;  /* 0x0000000447037c24 */ /* 0x000fe2000f8e02ff */
[----:B------:R-:W-:-:S03]  /*23d0*/  IADD3 R4, P1, R22, R4, RZ ;  /* 0x0000000416047210 */ /* 0x000fc60007f3e0ff */
[----:B------:R-:W-:-:S05]  /*23e0*/  IMAD R3, R2, UR5, R3 ;  /* 0x0000000502037c24 */ /* 0x000fca000f8e0203 */
[----:B------:R-:W-:-:S03]  /*23f0*/  IADD3.X R5, R70, R5, R3, P1, !PT ;  /* 0x0000000546057210 */ /* 0x000fc60000ffe403 */
[----:B------:R-:W-:Y:S05]  /*2400*/  @P0 BRA `(.L_x_37) ;  /* 0x0000001c00200947 */ /* 0x000fea0003800000 */
[----:B------:R-:W1:Y:S01]  /*2410*/  LDC.64 R10, c[0x0][0x5c8] ;  /* 0x00017200ff0a7b82 */ /* 0x000e620000000a00 */
[----:B0-----:R-:W-:Y:S01]  /*2420*/  IMAD.WIDE R12, R19, 0x40, R60 ;  /* 0x00000040130c7825 */ /* 0x001fe200078e023c */
[----:B------:R-:W-:Y:S01]  /*2430*/  ULDC.64 UR4, c[0x0][0x5c0] ;  /* 0x0001700000047ab9 */ /* 0x000fe20000000a00 */
[----:B------:R-:W-:Y:S02]  /*2440*/  BSSY B0, `(.L_x_37) ;  /* 0x00001c4000007945 */ /* 0x000fe40003800000 */
[----:B------:R-:W-:Y:S02]  /*2450*/  IMAD.IADD R72, R67, 0x1, -R0 ;  /* 0x0000000143487824 */ /* 0x000fe400078e0a00 */
[-C--:B-1----:R-:W-:Y:S02]  /*2460*/  IMAD R3, R13, R10.reuse, RZ ;  /* 0x0000000a0d037224 */ /* 0x082fe400078e02ff */
[----:B------:R-:W-:-:S04]  /*2470*/  IMAD.WIDE.U32 R4, R12, R10, R4 ;  /* 0x0000000a0c047225 */ /* 0x000fc800078e0004 */
[----:B------:R-:W-:Y:S01]  /*2480*/  IMAD R3, R12, R11, R3 ;  /* 0x0000000b0c037224 */ /* 0x000fe200078e0203 */
[----:B------:R-:W-:-:S03]  /*2490*/  IADD3 R6, P0, R4, UR4, RZ ;  /* 0x0000000404067c10 */ /* 0x000fc6000ff1e0ff */
[----:B------:R-:W-:Y:S01]  /*24a0*/  IMAD.IADD R3, R5, 0x1, R3 ;  /* 0x0000000105037824 */ /* 0x000fe200078e0203 */
[----:B------:R-:W-:-:S04]  /*24b0*/  LEA R4, P1, R10, R6, 0x3 ;  /* 0x000000060a047211 */ /* 0x000fc800078218ff */
[----:B------:R-:W-:Y:S01]  /*24c0*/  IADD3.X R7, R3, UR5, RZ, P0, !PT ;  /* 0x0000000503077c10 */ /* 0x000fe200087fe4ff */
[----:B------:R-:W-:Y:S01]  /*24d0*/  IMAD R3, R62, -0x2, R15 ;  /* 0xfffffffe3e037824 */ /* 0x000fe200078e020f */
[----:B-----5:R-:W-:Y:S02]  /*24e0*/  ISETP.NE.AND P0, PT, R59, RZ, PT ;  /* 0x000000ff3b00720c */ /* 0x020fe40003f05270 */
[----:B------:R-:W-:Y:S01]  /*24f0*/  LEA.HI.X R5, R10, R7, R11, 0x3, P1 ;  /* 0x000000070a057211 */ /* 0x000fe200008f1c0b */
[----:B------:R-:W-:-:S10]  /*2500*/  IMAD.IADD R73, R3, 0x1, -R22 ;  /* 0x0000000103497824 */ /* 0x000fd400078e0a16 */
[----:B------:R-:W-:Y:S05]  /*2510*/  @!P0 BRA `(.L_x_38) ;  /* 0x0000001400188947 */ /* 0x000fea0003800000 */
[----:B------:R-:W0:Y:S01]  /*2520*/  LDC.64 R14, c[0x0][0x5b0] ;  /* 0x00016c00ff0e7b82 */ /* 0x000e220000000a00 */
[----:B------:R-:W-:Y:S01]  /*2530*/  ULDC.64 UR4, c[0x0][0x5b8] ;  /* 0x00016e0000047ab9 */ /* 0x000fe20000000a00 */
[----:B------:R-:W-:Y:S01]  /*2540*/  ISETP.GE.AND P3, PT, R73, 0x1, PT ;  /* 0x000000014900780c */ /* 0x000fe20003f66270 */
[----:B------:R-:W-:Y:S01]  /*2550*/  IMAD.WIDE.U32 R8, R2, UR4, R8 ;  /* 0x0000000402087c25 */ /* 0x000fe2000f8e0008 */
[----:B------:R-:W-:Y:S02]  /*2560*/  BSSY B1, `(.L_x_39) ;  /* 0x000000e000017945 */ /* 0x000fe40003800000 */
[----:B------:R-:W-:Y:S01]  /*2570*/  ISETP.LT.OR P1, PT, R72, 0x1, !P3 ;  /* 0x000000014800780c */ /* 0x000fe20005f21670 */
[----:B------:R-:W-:Y:S01]  /*2580*/  IMAD R3, R71, UR4, RZ ;  /* 0x0000000447037c24 */ /* 0x000fe2000f8e02ff */
[----:B------:R-:W1:Y:S01]  /*2590*/  LDC.64 R20, c[0x0][0x5a8] ;  /* 0x00016a00ff147b82 */ /* 0x000e620000000a00 */
[----:B------:R-:W-:Y:S02]  /*25a0*/  IADD3 R10, P0, R22, R8, RZ ;  /* 0x00000008160a7210 */ /* 0x000fe40007f1e0ff */
[----:B------:R-:W-:-:S05]  /*25b0*/  IMAD R3, R2, UR5, R3 ;  /* 0x0000000502037c24 */ /* 0x000fca000f8e0203 */
[----:B------:R-:W-:Y:S01]  /*25c0*/  IADD3.X R11, R70, R9, R3, P0, !PT ;  /* 0x00000009460b7210 */ /* 0x000fe200007fe403 */
[-C--:B0-----:R-:W-:Y:S02]  /*25d0*/  IMAD R0, R13, R14.reuse, RZ ;  /* 0x0000000e0d007224 */ /* 0x081fe400078e02ff */
[----:B------:R-:W-:-:S04]  /*25e0*/  IMAD.WIDE.U32 R2, R12, R14, R10 ;  /* 0x0000000e0c027225 */ /* 0x000fc800078e000a */
[----:B------:R-:W-:Y:S01]  /*25f0*/  IMAD R19, R12, R15, R0 ;  /* 0x0000000f0c137224 */ /* 0x000fe200078e0200 */
[----:B-1----:R-:W-:-:S04]  /*2600*/  IADD3 R2, P0, R2, R20, RZ ;  /* 0x0000001402027210 */ /* 0x002fc80007f1e0ff */
[----:B------:R-:W-:Y:S01]  /*2610*/  IADD3.X R3, R21, R3, R19, P0, !PT ;  /* 0x0000000315037210 */ /* 0x000fe200007fe413 */
[----:B------:R-:W-:Y:S08]  /*2620*/  @P1 BRA `(.L_x_40) ;  /* 0x0000000000041947 */ /* 0x000ff00003800000 */
[----:B------:R0:W5:Y:S02]  /*2630*/  LDG.E.U8 R68, desc[UR36][R2.64] ;  /* 0x0000002402447981 */ /* 0x000164000c1e1100 */
.L_x_40:
[----:B------:R-:W-:Y:S05]  /*2640*/  BSYNC B1 ;  /* 0x0000000000017941 */ /* 0x000fea0003800000 */
.L_x_39:
[----:B-----5:R-:W-:Y:S01]  /*2650*/  LOP3.LUT R0, R68, 0xffff, RZ, 0xc0, !PT ;  /* 0x0000ffff44007812 */ /* 0x020fe200078ec0ff */
[C---:B------:R-:W-:Y:S01]  /*2660*/  IMAD.SHL.U32 R8, R14.reuse, 0x8, RZ ;  /* 0x000000080e087824 */ /* 0x040fe200078e00ff */
[----:B------:R-:W-:Y:S01]  /*2670*/  SHF.L.U64.HI R9, R14, 0x3, R15 ;  /* 0x000000030e097819 */ /* 0x000fe2000001020f */
[----:B------:R-:W-:Y:S01]  /*2680*/  BSSY B1, `(.L_x_41) ;  /* 0x000000e000017945 */ /* 0x000fe20003800000 */
[----:B------:R-:W-:Y:S02]  /*2690*/  PRMT R0, R0, 0x8880, RZ ;  /* 0x0000888000007816 */ /* 0x000fe400000000ff */
[----:B------:R-:W-:Y:S01]  /*26a0*/  ISETP.GE.AND P2, PT, R73, 0x2, PT ;  /* 0x000000024900780c */ /* 0x000fe20003f46270 */
[----:B------:R-:W-:-:S03]  /*26b0*/  IMAD.WIDE.U32 R8, R12, R14, R8 ;  /* 0x0000000e0c087225 */ /* 0x000fc600078e0008 */
[----:B------:R-:W-:Y:S01]  /*26c0*/  ISETP.LT.OR P0, PT, R72, 0x1, !P2 ;  /* 0x000000014800780c */ /* 0x000fe20005701670 */
[----:B------:R-:W-:Y:S01]  /*26d0*/  IMAD R13, R0, R59, RZ ;  /* 0x0000003b000d7224 */ /* 0x000fe200078e02ff */
[----:B------:R-:W-:Y:S01]  /*26e0*/  IADD3 R8, P4, P5, R10, R20, R8 ;  /* 0x000000140a087210 */ /* 0x000fe20007d9e008 */
[----:B------:R-:W-:Y:S02]  /*26f0*/  IMAD.IADD R12, R19, 0x1, R9 ;  /* 0x00000001130c7824 */ /* 0x000fe400078e0209 */
[----:B------:R-:W-:-:S05]  /*2700*/  @!P1 IMAD R15, R24, R58, R13 ;  /* 0x0000003a180f9224 */ /* 0x000fca00078e020d */
[----:B------:R1:W-:Y:S03]  /*2710*/  @!P1 STG.E.U8 desc[UR36][R6.64], R15 ;  /* 0x0000000f06009986 */ /* 0x0003e6000c101124 */
[----:B------:R-:W-:Y:S05]  /*2720*/  @P0 BRA `(.L_x_42) ;  /* 0x00000000000c0947 */ /* 0x000fea0003800000 */
[----:B------:R-:W2:Y:S02]  /*2730*/  LDG.E.U8 R68, desc[UR36][R2.64+0x1] ;  /* 0x0000012402447981 */ /* 0x000ea4000c1e1100 */
[----:B--2---:R-:W-:-:S05]  /*2740*/  PRMT R0, R68, 0x8880, RZ ;  /* 0x0000888044007816 */ /* 0x004fca00000000ff */
[----:B------:R-:W-:-:S07]  /*2750*/  IMAD R13, R0, R59, RZ ;  /* 0x0000003b000d7224 */ /* 0x000fce00078e02ff */
.L_x_42:
[----:B------:R-:W-:Y:S05]  /*2760*/  BSYNC B1 ;  /* 0x0000000000017941 */ /* 0x000fea0003800000 */
.L_x_41:
[C---:B------:R-:W-:Y:S01]  /*2770*/  ISETP.LT.OR P3, PT, R72.reuse, 0x9, !P3 ;  /* 0x000000094800780c */ /* 0x040fe20005f61670 */
[----:B------:R-:W-:Y:S01]  /*2780*/  @!P0 IMAD R25, R25, R58, R13 ;  /* 0x0000003a19198224 */ /* 0x000fe200078e020d */
[----:B------:R-:W-:Y:S01]  /*2790*/  ISETP.GE.AND P1, PT, R73, 0x9, PT ;  /* 0x000000094900780c */ /* 0x000fe20003f26270 */
[----:B------:R-:W-:Y:S01]  /*27a0*/  BSSY B1, `(.L_x_43) ;  /* 0x000000b000017945 */ /* 0x000fe20003800000 */
[----:B------:R-:W-:Y:S02]  /*27b0*/  IADD3.X R9, R11, R21, R12, P4, P5 ;  /* 0x000000150b097210 */ /* 0x000fe400027ea40c */
[----:B------:R2:W-:Y:S01]  /*27c0*/  @!P0 STG.E.U8 desc[UR36][R6.64+0x1], R25 ;  /* 0x0000011906008986 */ /* 0x0005e2000c101124 */
[----:B------:R-:W-:Y:S02]  /*27d0*/  ISETP.GE.AND P0, PT, R73, 0xa, PT ;  /* 0x0000000a4900780c */ /* 0x000fe40003f06270 */
[C---:B------:R-:W-:Y:S02]  /*27e0*/  ISETP.LT.OR P2, PT, R72.reuse, 0x9, !P2 ;  /* 0x000000094800780c */ /* 0x040fe40005741670 */
[----:B------:R-:W-:-:S02]  /*27f0*/  ISETP.LT.OR P5, PT, R72, 0x1, !P1 ;  /* 0x000000014800780c */ /* 0x000fc40004fa1670 */
[----:B------:R-:W-:Y:S01]  /*2800*/  ISETP.LT.OR P4, PT, R72, 0x1, !P0 ;  /* 0x000000014800780c */ /* 0x000fe20004781670 */
[----:B------:R-:W-:-:S12]  /*2810*/  @P3 BRA `(.L_x_44) ;  /* 0x00000000000c3947 */ /* 0x000fd80003800000 */
[----:B------:R-:W3:Y:S02]  /*2820*/  LDG.E.U8 R68, desc[UR36][R8.64] ;  /* 0x0000002408447981 */ /* 0x000ee4000c1e1100 */
[----:B---3--:R-:W-:-:S05]  /*2830*/  PRMT R0, R68, 0x8880, RZ ;  /* 0x0000888044007816 */ /* 0x008fca00000000ff */
[----:B------:R-:W-:-:S07]  /*2840*/  IMAD R13, R0, R59, RZ ;  /* 0x0000003b000d7224 */ /* 0x000fce00078e02ff */
.L_x_44:
[----:B------:R-:W-:Y:S05]  /*2850*/  BSYNC B1 ;  /* 0x0000000000017941 */ /* 0x000fea0003800000 */
.L_x_43:
[----:B------:R-:W-:Y:S01]  /*2860*/  @!P3 IMAD R11, R26, R58, R13 ;  /* 0x0000003a1a0bb224 */ /* 0x000fe200078e020d */
[----:B------:R-:W-:Y:S04]  /*2870*/  BSSY B1, `(.L_x_45) ;  /* 0x0000006000017945 */ /* 0x000fe80003800000 */
[----:B------:R3:W-:Y:S01]  /*2880*/  @!P3 STG.E.U8 desc[UR36][R4.64], R11 ;  /* 0x0000000b0400b986 */ /* 0x0007e2000c101124 */
[----:B------:R-:W-:Y:S05]  /*2890*/  @P2 BRA `(.L_x_46) ;  /* 0x00000000000c2947 */ /* 0x000fea0003800000 */
[----:B------:R-:W4:Y:S02]  /*28a0*/  LDG.E.U8 R68, desc[UR36][R8.64+0x1] ;  /* 0x0000012408447981 */ /* 0x000f24000c1e1100 */
[----:B----4-:R-:W-:-:S05]  /*28b0*/  PRMT R0, R68, 0x8880, RZ ;  /* 0x0000888044007816 */ /* 0x010fca00000000ff */
[----:B------:R-:W-:-:S07]  /*28c0*/  IMAD R13, R0, R59, RZ ;  /* 0x0000003b000d7224 */ /* 0x000fce00078e02ff */
.L_x_46:
[----:B------:R-:W-:Y:S05]  /*28d0*/  BSYNC B1 ;  /* 0x0000000000017941 */ /* 0x000fea0003800000 */
.L_x_45:
[----:B------:R-:W-:Y:S01]  /*28e0*/  @!P2 IMAD R27, R27, R58, R13 ;  /* 0x0000003a1b1ba224 */ /* 0x000fe200078e020d */
[----:B------:R-:W-:Y:S04]  /*28f0*/  BSSY B1, `(.L_x_47) ;  /* 0x0000006000017945 */ /* 0x000fe80003800000 */
[----:B------:R4:W-:Y:S01]  /*2900*/  @!P2 STG.E.U8 desc[UR36][R4.64+0x1], R27 ;  /* 0x0000011b0400a986 */ /* 0x0009e2000c101124 */
[----:B------:R-:W-:Y:S05]  /*2910*/  @P5 BRA `(.L_x_48) ;  /* 0x00000000000c5947 */ /* 0x000fea0003800000 */
[----:B------:R-:W5:Y:S02]  /*2920*/  LDG.E.U8 R68, desc[UR36][R2.64+0x8] ;  /* 0x0000082402447981 */ /* 0x000f64000c1e1100 */
[----:B-----5:R-:W-:-:S05]  /*2930*/  PRMT R0, R68, 0x8880, RZ ;  /* 0x0000888044007816 */ /* 0x020fca00000000ff */
[----:B------:R-:W-:-:S07]  /*2940*/  IMAD R13, R0, R59, RZ ;  /* 0x0000003b000d7224 */ /* 0x000fce00078e02ff */
.L_x_48:
[----:B------:R-:W-:Y:S05]  /*2950*/  BSYNC B1 ;  /* 0x0000000000017941 */ /* 0x000fea0003800000 */
.L_x_47:
[----:B---3--:R-:W-:Y:S01]  /*2960*/  @!P5 IMAD R11, R28, R58, R13 ;  /* 0x0000003a1c0bd224 */ /* 0x008fe200078e020d */
[----:B------:R-:W-:Y:S04]  /*2970*/  BSSY B1, `(.L_x_49) ;  /* 0x0000006000017945 */ /* 0x000fe80003800000 */
[----:B------:R3:W-:Y:S01]  /*2980*/  @!P5 STG.E.U8 desc[UR36][R6.64+0x8], R11 ;  /* 0x0000080b0600d986 */ /* 0x0007e2000c101124 */
[----:B------:R-:W-:Y:S05]  /*2990*/  @P4 BRA `(.L_x_50) ;  /* 0x00000000000c4947 */ /* 0x000fea0003800000 */
[----:B------:R-:W5:Y:S02]  /*29a0*/  LDG.E.U8 R68, desc[UR36][R2.64+0x9] ;  /* 0x0000092402447981 */ /* 0x000f64000c1e1100 */
[----:B-----5:R-:W-:-:S05]  /*29b0*/  PRMT R0, R68, 0x8880, RZ ;  /* 0x0000888044007816 */ /* 0x020fca00000000ff */
[----:B------:R-:W-:-:S07]  /*29c0*/  IMAD R13, R0, R59, RZ ;  /* 0x0000003b000d7224 */ /* 0x000fce00078e02ff */
.L_x_50:
[----:B------:R-:W-:Y:S05]  /*29d0*/  BSYNC B1 ;  /* 0x0000000000017941 */ /* 0x000fea0003800000 */
.L_x_49:
[C---:B------:R-:W-:Y:S01]  /*29e0*/  ISETP.LT.OR P1, PT, R72.reuse, 0x9, !P1 ;  /* 0x000000094800780c */ /* 0x040fe20004f21670 */
[----:B------:R-:W-:Y:S01]  /*29f0*/  @!P4 IMAD R29, R29, R58, R13 ;  /* 0x0000003a1d1dc224 */ /* 0x000fe200078e020d */
[C---:B------:R-:W-:Y:S01]  /*2a00*/  ISETP.GE.AND P3, PT, R73.reuse, 0x11, PT ;  /* 0x000000114900780c */ /* 0x040fe20003f66270 */
[----:B------:R-:W-:Y:S01]  /*2a10*/  BSSY B1, `(.L_x_51) ;  /* 0x000000a000017945 */ /* 0x000fe20003800000 */
[----:B------:R-:W-:Y:S02]  /*2a20*/  ISETP.GE.AND P2, PT, R73, 0x12, PT ;  /* 0x000000124900780c */ /* 0x000fe40003f46270 */
[----:B------:R0:W-:Y:S01]  /*2a30*/  @!P4 STG.E.U8 desc[UR36][R6.64+0x9], R29 ;  /* 0x0000091d0600c986 */ /* 0x0001e2000c101124 */
[C---:B------:R-:W-:Y:S02]  /*2a40*/  ISETP.LT.OR P0, PT, R72.reuse, 0x9, !P0 ;  /* 0x000000094800780c */ /* 0x040fe40004701670 */
[C---:B------:R-:W-:Y:S02]  /*2a50*/  ISETP.LT.OR P5, PT, R72.reuse, 0x1, !P3 ;  /* 0x000000014800780c */ /* 0x040fe40005fa1670 */
[----:B------:R-:W-:-:S02]  /*2a60*/  ISETP.LT.OR P4, PT, R72, 0x1, !P2 ;  /* 0x000000014800780c */ /* 0x000fc40005781670 */
[----:B------:R-:W-:Y:S11]  /*2a70*/  @P1 BRA `(.L_x_52) ;  /* 0x00000000000c1947 */ /* 0x000ff60003800000 */
[----:B------:R-:W5:Y:S02]  /*2a80*/  LDG.E.U8 R68, desc[UR36][R8.64+0x8] ;  /* 0x0000082408447981 */ /* 0x000f64000c1e1100 */
[----:B-----5:R-:W-:-:S05]  /*2a90*/  PRMT R0, R68, 0x8880, RZ ;  /* 0x0000888044007816 */ /* 0x020fca00000000ff */
[----:B------:R-:W-:-:S07]  /*2aa0*/  IMAD R13, R0, R59, RZ ;  /* 0x0000003b000d7224 */ /* 0x000fce00078e02ff */
.L_x_52:
[----:B------:R-:W-:Y:S05]  /*2ab0*/  BSYNC B1 ;  /* 0x0000000000017941 */ /* 0x000fea0003800000 */
.L_x_51:
[----:B---3--:R-:W-:Y:S01]  /*2ac0*/  @!P1 IMAD R11, R30, R58, R13 ;  /* 0x0000003a1e0b9224 */ /* 0x008fe200078e020d */
[----:B------:R-:W-:Y:S04]  /*2ad0*/  BSSY B1, `(.L_x_53) ;  /* 0x0000006000017945 */ /* 0x000fe80003800000 */
[----:B------:R3:W-:Y:S01]  /*2ae0*/  @!P1 STG.E.U8 desc[UR36][R4.64+0x8], R11 ;  /* 0x0000080b04009986 */ /* 0x0007e2000c101124 */
[----:B------:R-:W-:Y:S05]  /*2af0*/  @P0 BRA `(.L_x_54) ;  /* 0x00000000000c0947 */ /* 0x000fea0003800000 */
[----:B------:R-:W5:Y:S02]  /*2b00*/  LDG.E.U8 R68, desc[UR36][R8.64+0x9] ;  /* 0x0000092408447981 */ /* 0x000f64000c1e1100 */
[----:B-----5:R-:W-:-:S05]  /*2b10*/  PRMT R0, R68, 0x8880, RZ ;  /* 0x0000888044007816 */ /* 0x020fca00000000ff */
[----:B------:R-:W-:-:S07]  /*2b20*/  IMAD R13, R0, R59, RZ ;  /* 0x0000003b000d7224 */ /* 0x000fce00078e02ff */
.L_x_54:
[----:B------:R-:W-:Y:S05]  /*2b30*/  BSYNC B1 ;  /* 0x0000000000017941 */ /* 0x000fea0003800000 */
.L_x_53:
[----:B------:R-:W-:Y:S01]  /*2b40*/  @!P0 IMAD R31, R31, R58, R13 ;  /* 0x0000003a1f1f8224 */ /* 0x000fe200078e020d */
[----:B------:R-:W-:Y:S04]  /*2b50*/  BSSY B1, `(.L_x_55) ;  /* 0x0000006000017945 */ /* 0x000fe80003800000 */
[----:B------:R0:W-:Y:S01]  /*2b60*/  @!P0 STG.E.U8 desc[UR36][R4.64+0x9], R31 ;  /* 0x0000091f04008986 */ /* 0x0001e2000c101124 */
[----:B------:R-:W-:Y:S05]  /*2b70*/  @P5 BRA `(.L_x_56) ;  /* 0x00000000000c5947 */ /* 0x000fea0003800000 */
[----:B------:R-:W5:Y:S02]  /*2b80*/  LDG.E.U8 R68, desc[UR36][R2.64+0x10] ;  /* 0x0000102402447981 */ /* 0x000f64000c1e1100 */
[----:B-----5:R-:W-:-:S05]  /*2b90*/  PRMT R0, R68, 0x8880, RZ ;  /* 0x0000888044007816 */ /* 0x020fca00000000ff */
[----:B------:R-:W-:-:S07]  /*2ba0*/  IMAD R13, R0, R59, RZ ;  /* 0x0000003b000d7224 */ /* 0x000fce00078e02ff */
.L_x_56:
[----:B------:R-:W-:Y:S05]  /*2bb0*/  BSYNC B1 ;  /* 0x0000000000017941 */ /* 0x000fea0003800000 */
.L_x_55:
[----:B---3--:R-:W-:Y:S01]  /*2bc0*/  @!P5 IMAD R11, R32, R58, R13 ;  /* 0x0000003a200bd224 */ /* 0x008fe200078e020d */
[----:B------:R-:W-:Y:S04]  /*2bd0*/  BSSY B1, `(.L_x_57) ;  /* 0x0000006000017945 */ /* 0x000fe80003800000 */
[----:B------:R3:W-:Y:S01]  /*2be0*/  @!P5 STG.E.U8 desc[UR36][R6.64+0x10], R11 ;  /* 0x0000100b0600d986 */ /* 0x0007e2000c101124 */
[----:B------:R-:W-:Y:S05]  /*2bf0*/  @P4 BRA `(.L_x_58) ;  /* 0x00000000000c4947 */ /* 0x000fea0003800000 */
[----:B------:R-:W5:Y:S02]  /*2c00*/  LDG.E.U8 R68, desc[UR36][R2.64+0x11] ;  /* 0x0000112402447981 */ /* 0x000f64000c1e1100 */
[----:B-----5:R-:W-:-:S05]  /*2c10*/  PRMT R0, R68, 0x8880, RZ ;  /* 0x0000888044007816 */ /* 0x020fca00000000ff */
[----:B------:R-:W-:-:S07]  /*2c20*/  IMAD R13, R0, R59, RZ ;  /* 0x0000003b000d7224 */ /* 0x000fce00078e02ff */
.L_x_58:
[----:B------:R-:W-:Y:S05]  /*2c30*/  BSYNC B1 ;  /* 0x0000000000017941 */ /* 0x000fea0003800000 */
.L_x_57:
        /* <DEDUP_REMOVED lines=13> */
.L_x_60:
[----:B------:R-:W-:Y:S05]  /*2d10*/  BSYNC B1 ;  /* 0x0000000000017941 */ /* 0x000fea0003800000 */
.L_x_59:
[----:B---3--:R-:W-:Y:S01]  /*2d20*/  @!P3 IMAD R11, R34, R58, R13 ;  /* 0x0000003a220bb224 */ /* 0x008fe200078e020d */
[----:B------:R-:W-:Y:S04]  /*2d30*/  BSSY B1, `(.L_x_61) ;  /* 0x0000006000017945 */ /* 0x000fe80003800000 */
[----:B------:R3:W-:Y:S01]  /*2d40*/  @!P3 STG.E.U8 desc[UR36][R4.64+0x10], R11 ;  /* 0x0000100b0400b986 */ /* 0x0007e2000c101124 */
[----:B------:R-:W-:Y:S05]  /*2d50*/  @P2 BRA `(.L_x_62) ;  /* 0x00000000000c2947 */ /* 0x000fea0003800000 */
[----:B------:R-:W5:Y:S02]  /*2d60*/  LDG.E.U8 R68, desc[UR36][R8.64+0x11] ;  /* 0x0000112408447981 */ /* 0x000f64000c1e1100 */
[----:B-----5:R-:W-:-:S05]  /*2d70*/  PRMT R0, R68, 0x8880, RZ ;  /* 0x0000888044007816 */ /* 0x020fca00000000ff */
[----:B------:R-:W-:-:S07]  /*2d80*/  IMAD R13, R0, R59, RZ ;  /* 0x0000003b000d7224 */ /* 0x000fce00078e02ff */
.L_x_62:
[----:B------:R-:W-:Y:S05]  /*2d90*/  BSYNC B1 ;  /* 0x0000000000017941 */ /* 0x000fea0003800000 */
.L_x_61:
[----:B------:R-:W-:Y:S01]  /*2da0*/  @!P2 IMAD R35, R35, R58, R13 ;  /* 0x0000003a2323a224 */ /* 0x000fe200078e020d */
[----:B------:R-:W-:Y:S04]  /*2db0*/  BSSY B1, `(.L_x_63) ;  /* 0x0000006000017945 */ /* 0x000fe80003800000 */
[----:B------:R0:W-:Y:S01]  /*2dc0*/  @!P2 STG.E.U8 desc[UR36][R4.64+0x11], R35 ;  /* 0x000011230400a986 */ /* 0x0001e2000c101124 */
[----:B------:R-:W-:Y:S05]  /*2dd0*/  @P5 BRA `(.L_x_64) ;  /* 0x00000000000c5947 */ /* 0x000fea0003800000 */
[----:B------:R-:W5:Y:S02]  /*2de0*/  LDG.E.U8 R68, desc[UR36][R2.64+0x18] ;  /* 0x0000182402447981 */ /* 0x000f64000c1e1100 */
[----:B-----5:R-:W-:-:S05]  /*2df0*/  PRMT R0, R68, 0x8880, RZ ;  /* 0x0000888044007816 */ /* 0x020fca00000000ff */
[----:B------:R-:W-:-:S07]  /*2e00*/  IMAD R13, R0, R59, RZ ;  /* 0x0000003b000d7224 */ /* 0x000fce00078e02ff */
.L_x_64:
[----:B------:R-:W-:Y:S05]  /*2e10*/  BSYNC B1 ;  /* 0x0000000000017941 */ /* 0x000fea0003800000 */
.L_x_63:
[----:B---3--:R-:W-:Y:S01]  /*2e20*/  @!P5 IMAD R11, R36, R58, R13 ;  /* 0x0000003a240bd224 */ /* 0x008fe200078e020d */
[----:B------:R-:W-:Y:S04]  /*2e30*/  BSSY B1, `(.L_x_65) ;  /* 0x0000006000017945 */ /* 0x000fe80003800000 */
[----:B------:R3:W-:Y:S01]  /*2e40*/  @!P5 STG.E.U8 desc[UR36][R6.64+0x18], R11 ;  /* 0x0000180b0600d986 */ /* 0x0007e2000c101124 */
[----:B------:R-:W-:Y:S05]  /*2e50*/  @P4 BRA `(.L_x_66) ;  /* 0x00000000000c4947 */ /* 0x000fea0003800000 */
[----:B------:R-:W5:Y:S02]  /*2e60*/  LDG.E.U8 R68, desc[UR36][R2.64+0x19] ;  /* 0x0000192402447981 */ /* 0x000f64000c1e1100 */
[----:B-----5:R-:W-:-:S05]  /*2e70*/  PRMT R0, R68, 0x8880, RZ ;  /* 0x0000888044007816 */ /* 0x020fca00000000ff */
[----:B------:R-:W-:-:S07]  /*2e80*/  IMAD R13, R0, R59, RZ ;  /* 0x0000003b000d7224 */ /* 0x000fce00078e02ff */
.L_x_66:
[----:B------:R-:W-:Y:S05]  /*2e90*/  BSYNC B1 ;  /* 0x0000000000017941 */ /* 0x000fea0003800000 */
.L_x_65:
        /* <DEDUP_REMOVED lines=13> */
.L_x_68:
[----:B------:R-:W-:Y:S05]  /*2f70*/  BSYNC B1 ;  /* 0x0000000000017941 */ /* 0x000fea0003800000 */
.L_x_67:
[----:B---3--:R-:W-:Y:S01]  /*2f80*/  @!P1 IMAD R11, R38, R58, R13 ;  /* 0x0000003a260b9224 */ /* 0x008fe200078e020d */
[----:B------:R-:W-:Y:S04]  /*2f90*/  BSSY B1, `(.L_x_69) ;  /* 0x0000006000017945 */ /* 0x000fe80003800000 */
[----:B------:R3:W-:Y:S01]  /*2fa0*/  @!P1 STG.E.U8 desc[UR36][R4.64+0x18], R11 ;  /* 0x0000180b04009986 */ /* 0x0007e2000c101124 */
[----:B------:R-:W-:Y:S05]  /*2fb0*/  @P4 BRA `(.L_x_70) ;  /* 0x00000000000c4947 */ /* 0x000fea0003800000 */
[----:B------:R-:W5:Y:S02]  /*2fc0*/  LDG.E.U8 R68, desc[UR36][R8.64+0x19] ;  /* 0x0000192408447981 */ /* 0x000f64000c1e1100 */
[----:B-----5:R-:W-:-:S05]  /*2fd0*/  PRMT R0, R68, 0x8880, RZ ;  /* 0x0000888044007816 */ /* 0x020fca00000000ff */
[----:B------:R-:W-:-:S07]  /*2fe0*/  IMAD R13, R0, R59, RZ ;  /* 0x0000003b000d7224 */ /* 0x000fce00078e02ff */
.L_x_70:
[----:B------:R-:W-:Y:S05]  /*2ff0*/  BSYNC B1 ;  /* 0x0000000000017941 */ /* 0x000fea0003800000 */
.L_x_69:
[----:B------:R-:W-:Y:S01]  /*3000*/  @!P4 IMAD R39, R39, R58, R13 ;  /* 0x0000003a2727c224 */ /* 0x000fe200078e020d */
[----:B------:R-:W-:Y:S04]  /*3010*/  BSSY B1, `(.L_x_71) ;  /* 0x0000006000017945 */ /* 0x000fe80003800000 */
[----:B------:R0:W-:Y:S01]  /*3020*/  @!P4 STG.E.U8 desc[UR36][R4.64+0x19], R39 ;  /* 0x000019270400c986 */ /* 0x0001e2000c101124 */
[----:B------:R-:W-:Y:S05]  /*3030*/  @P5 BRA `(.L_x_72) ;  /* 0x00000000000c5947 */ /* 0x000fea0003800000 */
[----:B------:R-:W5:Y:S02]  /*3040*/  LDG.E.U8 R68, desc[UR36][R2.64+0x20] ;  /* 0x0000202402447981 */ /* 0x000f64000c1e1100 */
[----:B-----5:R-:W-:-:S05]  /*3050*/  PRMT R0, R68, 0x8880, RZ ;  /* 0x0000888044007816 */ /* 0x020fca00000000ff */
[----:B------:R-:W-:-:S07]  /*3060*/  IMAD R13, R0, R59, RZ ;  /* 0x0000003b000d7224 */ /* 0x000fce00078e02ff */
.L_x_72:
[----:B------:R-:W-:Y:S05]  /*3070*/  BSYNC B1 ;  /* 0x0000000000017941 */ /* 0x000fea0003800000 */
.L_x_71:
[----:B---3--:R-:W-:Y:S01]  /*3080*/  @!P5 IMAD R11, R40, R58, R13 ;  /* 0x0000003a280bd224 */ /* 0x008fe200078e020d */
[----:B------:R-:W-:Y:S04]  /*3090*/  BSSY B1, `(.L_x_73) ;  /* 0x0000006000017945 */ /* 0x000fe80003800000 */
[----:B------:R3:W-:Y:S01]  /*30a0*/  @!P5 STG.E.U8 desc[UR36][R6.64+0x20], R11 ;  /* 0x0000200b0600d986 */ /* 0x0007e2000c101124 */
[----:B------:R-:W-:Y:S05]  /*30b0*/  @P0 BRA `(.L_x_74) ;  /* 0x00000000000c0947 */ /* 0x000fea0003800000 */
[----:B------:R-:W5:Y:S02]  /*30c0*/  LDG.E.U8 R68, desc[UR36][R2.64+0x21] ;  /* 0x0000212402447981 */ /* 0x000f64000c1e1100 */
[----:B-----5:R-:W-:-:S05]  /*30d0*/  PRMT R0, R68, 0x8880, RZ ;  /* 0x0000888044007816 */ /* 0x020fca00000000ff */
[----:B------:R-:W-:-:S07]  /*30e0*/  IMAD R13, R0, R59, RZ ;  /* 0x0000003b000d7224 */ /* 0x000fce00078e02ff */
.L_x_74:
[----:B------:R-:W-:Y:S05]  /*30f0*/  BSYNC B1 ;  /* 0x0000000000017941 */ /* 0x000fea0003800000 */
.L_x_73:
        /* <DEDUP_REMOVED lines=13> */
.L_x_76:
[----:B------:R-:W-:Y:S05]  /*31d0*/  BSYNC B1 ;  /* 0x0000000000017941 */ /* 0x000fea0003800000 */
.L_x_75:
[----:B---3--:R-:W-:Y:S01]  /*31e0*/  @!P3 IMAD R11, R42, R58, R13 ;  /* 0x0000003a2a0bb224 */ /* 0x008fe200078e020d */
[----:B------:R-:W-:Y:S04]  /*31f0*/  BSSY B1, `(.L_x_77) ;  /* 0x0000006000017945 */ /* 0x000fe80003800000 */
[----:B------:R3:W-:Y:S01]  /*3200*/  @!P3 STG.E.U8 desc[UR36][R4.64+0x20], R11 ;  /* 0x0000200b0400b986 */ /* 0x0007e2000c101124 */
[----:B------:R-:W-:Y:S05]  /*3210*/  @P2 BRA `(.L_x_78) ;  /* 0x00000000000c2947 */ /* 0x000fea0003800000 */
[----:B------:R-:W5:Y:S02]  /*3220*/  LDG.E.U8 R68, desc[UR36][R8.64+0x21] ;  /* 0x0000212408447981 */ /* 0x000f64000c1e1100 */
[----:B-----5:R-:W-:-:S05]  /*3230*/  PRMT R0, R68, 0x8880, RZ ;  /* 0x0000888044007816 */ /* 0x020fca00000000ff */
[----:B------:R-:W-:-:S07]  /*3240*/  IMAD R13, R0, R59, RZ ;  /* 0x0000003b000d7224 */ /* 0x000fce00078e02ff */
.L_x_78:
[----:B------:R-:W-:Y:S05]  /*3250*/  BSYNC B1 ;  /* 0x0000000000017941 */ /* 0x000fea0003800000 */
.L_x_77:
[----:B------:R-:W-:Y:S01]  /*3260*/  @!P2 IMAD R43, R43, R58, R13 ;  /* 0x0000003a2b2ba224 */ /* 0x000fe200078e020d */
[----:B------:R-:W-:Y:S04]  /*3270*/  BSSY B1, `(.L_x_79) ;  /* 0x0000006000017945 */ /* 0x000fe80003800000 */
[----:B------:R0:W-:Y:S01]  /*3280*/  @!P2 STG.E.U8 desc[UR36][R4.64+0x21], R43 ;  /* 0x0000212b0400a986 */ /* 0x0001e2000c101124 */
[----:B------:R-:W-:Y:S05]  /*3290*/  @P0 BRA `(.L_x_80) ;  /* 0x00000000000c0947 */ /* 0x000fea0003800000 */
[----:B------:R-:W5:Y:S02]  /*32a0*/  LDG.E.U8 R68, desc[UR36][R2.64+0x28] ;  /* 0x0000282402447981 */ /* 0x000f64000c1e1100 */
[----:B-----5:R-:W-:-:S05]  /*32b0*/  PRMT R0, R68, 0x8880, RZ ;  /* 0x0000888044007816 */ /* 0x020fca00000000ff */
[----:B------:R-:W-:-:S07]  /*32c0*/  IMAD R13, R0, R59, RZ ;  /* 0x0000003b000d7224 */ /* 0x000fce00078e02ff */
.L_x_80:
[----:B------:R-:W-:Y:S05]  /*32d0*/  BSYNC B1 ;  /* 0x0000000000017941 */ /* 0x000fea0003800000 */
.L_x_79:
[----:B---3--:R-:W-:Y:S01]  /*32e0*/  @!P0 IMAD R11, R44, R58, R13 ;  /* 0x0000003a2c0b8224 */ /* 0x008fe200078e020d */
[----:B------:R-:W-:Y:S04]  /*32f0*/  BSSY B1, `(.L_x_81) ;  /* 0x0000006000017945 */ /* 0x000fe80003800000 */
[----:B------:R3:W-:Y:S01]  /*3300*/  @!P0 STG.E.U8 desc[UR36][R6.64+0x28], R11 ;  /* 0x0000280b06008986 */ /* 0x0007e2000c101124 */
[----:B------:R-:W-:Y:S05]  /*3310*/  @P5 BRA `(.L_x_82) ;  /* 0x00000000000c5947 */ /* 0x000fea0003800000 */
[----:B------:R-:W5:Y:S02]  /*3320*/  LDG.E.U8 R68, desc[UR36][R2.64+0x29] ;  /* 0x0000292402447981 */ /* 0x000f64000c1e1100 */
[----:B-----5:R-:W-:-:S05]  /*3330*/  PRMT R0, R68, 0x8880, RZ ;  /* 0x0000888044007816 */ /* 0x020fca00000000ff */
[----:B------:R-:W-:-:S07]  /*3340*/  IMAD R13, R0, R59, RZ ;  /* 0x0000003b000d7224 */ /* 0x000fce00078e02ff */
.L_x_82:
[----:B------:R-:W-:Y:S05]  /*3350*/  BSYNC B1 ;  /* 0x0000000000017941 */ /* 0x000fea0003800000 */
.L_x_81:
        /* <DEDUP_REMOVED lines=13> */
.L_x_84:
[----:B------:R-:W-:Y:S05]  /*3430*/  BSYNC B1 ;  /* 0x0000000000017941 */ /* 0x000fea0003800000 */
.L_x_83:
[----:B---3--:R-:W-:Y:S01]  /*3440*/  @!P4 IMAD R11, R46, R58, R13 ;  /* 0x0000003a2e0bc224 */ /* 0x008fe200078e020d */
[----:B------:R-:W-:Y:S04]  /*3450*/  BSSY B1, `(.L_x_85) ;  /* 0x0000006000017945 */ /* 0x000fe80003800000 */
[----:B------:R3:W-:Y:S01]  /*3460*/  @!P4 STG.E.U8 desc[UR36][R4.64+0x28], R11 ;  /* 0x0000280b0400c986 */ /* 0x0007e2000c101124 */
[----:B------:R-:W-:Y:S05]  /*3470*/  @P1 BRA `(.L_x_86) ;  /* 0x00000000000c1947 */ /* 0x000fea0003800000 */
[----:B------:R-:W5:Y:S02]  /*3480*/  LDG.E.U8 R68, desc[UR36][R8.64+0x29] ;  /* 0x0000292408447981 */ /* 0x000f64000c1e1100 */
[----:B-----5:R-:W-:-:S05]  /*3490*/  PRMT R0, R68, 0x8880, RZ ;  /* 0x0000888044007816 */ /* 0x020fca00000000ff */
[----:B------:R-:W-:-:S07]  /*34a0*/  IMAD R13, R0, R59, RZ ;  /* 0x0000003b000d7224 */ /* 0x000fce00078e02ff */
.L_x_86:
[----:B------:R-:W-:Y:S05]  /*34b0*/  BSYNC B1 ;  /* 0x0000000000017941 */ /* 0x000fea0003800000 */
.L_x_85:
[----:B------:R-:W-:Y:S01]  /*34c0*/  @!P1 IMAD R47, R47, R58, R13 ;  /* 0x0000003a2f2f9224 */ /* 0x000fe200078e020d */
[----:B------:R-:W-:Y:S04]  /*34d0*/  BSSY B1, `(.L_x_87) ;  /* 0x0000006000017945 */ /* 0x000fe80003800000 */
[----:B------:R0:W-:Y:S01]  /*34e0*/  @!P1 STG.E.U8 desc[UR36][R4.64+0x29], R47 ;  /* 0x0000292f04009986 */ /* 0x0001e2000c101124 */
[----:B------:R-:W-:Y:S05]  /*34f0*/  @P3 BRA `(.L_x_88) ;  /* 0x00000000000c3947 */ /* 0x000fea0003800000 */
[----:B------:R-:W5:Y:S02]  /*3500*/  LDG.E.U8 R68, desc[UR36][R2.64+0x30] ;  /* 0x0000302402447981 */ /* 0x000f64000c1e1100 */
[----:B-----5:R-:W-:-:S05]  /*3510*/  PRMT R0, R68, 0x8880, RZ ;  /* 0x0000888044007816 */ /* 0x020fca00000000ff */
[----:B------:R-:W-:-:S07]  /*3520*/  IMAD R13, R0, R59, RZ ;  /* 0x0000003b000d7224 */ /* 0x000fce00078e02ff */
.L_x_88:
[----:B------:R-:W-:Y:S05]  /*3530*/  BSYNC B1 ;  /* 0x0000000000017941 */ /* 0x000fea0003800000 */
.L_x_87:
[----:B---3--:R-:W-:Y:S01]  /*3540*/  @!P3 IMAD R11, R48, R58, R13 ;  /* 0x0000003a300bb224 */ /* 0x008fe200078e020d */
[----:B------:R-:W-:Y:S04]  /*3550*/  BSSY B1, `(.L_x_89) ;  /* 0x0000006000017945 */ /* 0x000fe80003800000 */
[----:B------:R3:W-:Y:S01]  /*3560*/  @!P3 STG.E.U8 desc[UR36][R6.64+0x30], R11 ;  /* 0x0000300b0600b986 */ /* 0x0007e2000c101124 */
[----:B------:R-:W-:Y:S05]  /*3570*/  @P5 BRA `(.L_x_90) ;  /* 0x00000000000c5947 */ /* 0x000fea0003800000 */
[----:B------:R-:W5:Y:S02]  /*3580*/  LDG.E.U8 R68, desc[UR36][R2.64+0x31] ;  /* 0x0000312402447981 */ /* 0x000f64000c1e1100 */
[----:B-----5:R-:W-:-:S05]  /*3590*/  PRMT R0, R68, 0x8880, RZ ;  /* 0x0000888044007816 */ /* 0x020fca00000000ff */
[----:B------:R-:W-:-:S07]  /*35a0*/  IMAD R13, R0, R59, RZ ;  /* 0x0000003b000d7224 */ /* 0x000fce00078e02ff */
.L_x_90:
[----:B------:R-:W-:Y:S05]  /*35b0*/  BSYNC B1 ;  /* 0x0000000000017941 */ /* 0x000fea0003800000 */
.L_x_89:
        /* <DEDUP_REMOVED lines=9> */
[----:B------:R-:W-:Y:S01]  /*3650*/  ISETP.LT.OR P3, PT, R72, 0x9, !P3 ;  /* 0x000000094800780c */ /* 0x000fe20005f61670 */
[----:B------:R-:W-:-:S12]  /*3660*/  @P2 BRA `(.L_x_92) ;  /* 0x00000000000c2947 */ /* 0x000fd80003800000 */
[----:B------:R-:W5:Y:S02]  /*3670*/  LDG.E.U8 R68, desc[UR36][R8.64+0x30] ;  /* 0x0000302408447981 */ /* 0x000f64000c1e1100 */
[----:B-----5:R-:W-:-:S05]  /*3680*/  PRMT R0, R68, 0x8880, RZ ;  /* 0x0000888044007816 */ /* 0x020fca00000000ff */
[----:B------:R-:W-:-:S07]  /*3690*/  IMAD R13, R0, R59, RZ ;  /* 0x0000003b000d7224 */ /* 0x000fce00078e02ff */
.L_x_92:
[----:B------:R-:W-:Y:S05]  /*36a0*/  BSYNC B1 ;  /* 0x0000000000017941 */ /* 0x000fea0003800000 */
.L_x_91:
[----:B---3--:R-:W-:Y:S01]  /*36b0*/  @!P2 IMAD R11, R50, R58, R13 ;  /* 0x0000003a320ba224 */ /* 0x008fe200078e020d */
[----:B------:R-:W-:Y:S04]  /*36c0*/  BSSY B1, `(.L_x_93) ;  /* 0x0000006000017945 */ /* 0x000fe80003800000 */
[----:B------:R3:W-:Y:S01]  /*36d0*/  @!P2 STG.E.U8 desc[UR36][R4.64+0x30], R11 ;  /* 0x0000300b0400a986 */ /* 0x0007e2000c101124 */
[----:B------:R-:W-:Y:S05]  /*36e0*/  @P0 BRA `(.L_x_94) ;  /* 0x00000000000c0947 */ /* 0x000fea0003800000 */
[----:B------:R-:W5:Y:S02]  /*36f0*/  LDG.E.U8 R68, desc[UR36][R8.64+0x31] ;  /* 0x0000312408447981 */ /* 0x000f64000c1e1100 */
[----:B-----5:R-:W-:-:S05]  /*3700*/  PRMT R0, R68, 0x8880, RZ ;  /* 0x0000888044007816 */ /* 0x020fca00000000ff */
[----:B------:R-:W-:-:S07]  /*3710*/  IMAD R13, R0, R59, RZ ;  /* 0x0000003b000d7224 */ /* 0x000fce00078e02ff */
.L_x_94:
[----:B------:R-:W-:Y:S05]  /*3720*/  BSYNC B1 ;  /* 0x0000000000017941 */ /* 0x000fea0003800000 */
.L_x_93:
[----:B------:R-:W-:Y:S01]  /*3730*/  @!P0 IMAD R51, R51, R58, R13 ;  /* 0x0000003a33338224 */ /* 0x000fe200078e020d */
[----:B------:R-:W-:Y:S04]  /*3740*/  BSSY B1, `(.L_x_95) ;  /* 0x0000006000017945 */ /* 0x000fe80003800000 */
[----:B------:R0:W-:Y:S01]  /*3750*/  @!P0 STG.E.U8 desc[UR36][R4.64+0x31], R51 ;  /* 0x0000313304008986 */ /* 0x0001e2000c101124 */
[----:B------:R-:W-:Y:S05]  /*3760*/  @P5 BRA `(.L_x_96) ;  /* 0x00000000000c5947 */ /* 0x000fea0003800000 */
[----:B------:R-:W5:Y:S02]  /*3770*/  LDG.E.U8 R68, desc[UR36][R2.64+0x38] ;  /* 0x0000382402447981 */ /* 0x000f64000c1e1100 */
[----:B-----5:R-:W-:-:S05]  /*3780*/  PRMT R0, R68, 0x8880, RZ ;  /* 0x0000888044007816 */ /* 0x020fca00000000ff */
[----:B------:R-:W-:-:S07]  /*3790*/  IMAD R13, R0, R59, RZ ;  /* 0x0000003b000d7224 */ /* 0x000fce00078e02ff */
.L_x_96:
[----:B------:R-:W-:Y:S05]  /*37a0*/  BSYNC B1 ;  /* 0x0000000000017941 */ /* 0x000fea0003800000 */
.L_x_95:
[----:B---3--:R-:W-:Y:S01]  /*37b0*/  @!P5 IMAD R11, R52, R58, R13 ;  /* 0x0000003a340bd224 */ /* 0x008fe200078e020d */
[----:B------:R-:W-:Y:S04]  /*37c0*/  BSSY B1, `(.L_x_97) ;  /* 0x0000006000017945 */ /* 0x000fe80003800000 */
[----:B------:R3:W-:Y:S01]  /*37d0*/  @!P5 STG.E.U8 desc[UR36][R6.64+0x38], R11 ;  /* 0x0000380b0600d986 */ /* 0x0007e2000c101124 */
[----:B------:R-:W-:Y:S05]  /*37e0*/  @P4 BRA `(.L_x_98) ;  /* 0x00000000000c4947 */ /* 0x000fea0003800000 */
[----:B------:R-:W5:Y:S02]  /*37f0*/  LDG.E.U8 R68, desc[UR36][R2.64+0x39] ;  /* 0x0000392402447981 */ /* 0x000f64000c1e1100 */
[----:B-----5:R-:W-:-:S05]  /*3800*/  PRMT R0, R68, 0x8880, RZ ;  /* 0x0000888044007816 */ /* 0x020fca00000000ff */
[----:B------:R-:W-:-:S07]  /*3810*/  IMAD R13, R0, R59, RZ ;  /* 0x0000003b000d7224 */ /* 0x000fce00078e02ff */
.L_x_98:
[----:B------:R-:W-:Y:S05]  /*3820*/  BSYNC B1 ;  /* 0x0000000000017941 */ /* 0x000fea0003800000 */
.L_x_97:
[----:B------:R-:W-:Y:S01]  /*3830*/  @!P4 IMAD R53, R53, R58, R13 ;  /* 0x0000003a3535c224 */ /* 0x000fe200078e020d */
[----:B------:R-:W-:Y:S04]  /*3840*/  BSSY B1, `(.L_x_99) ;  /* 0x0000006000017945 */ /* 0x000fe80003800000 */
[----:B------:R0:W-:Y:S01]  /*3850*/  @!P4 STG.E.U8 desc[UR36][R6.64+0x39], R53 ;  /* 0x000039350600c986 */ /* 0x0001e2000c101124 */
[----:B------:R-:W-:Y:S05]  /*3860*/  @P3 BRA `(.L_x_100) ;  /* 0x00000000000c3947 */ /* 0x000fea0003800000 */
[----:B------:R-:W5:Y:S02]  /*3870*/  LDG.E.U8 R68, desc[UR36][R8.64+0x38] ;  /* 0x0000382408447981 */ /* 0x000f64000c1e1100 */
[----:B-----5:R-:W-:-:S05]  /*3880*/  PRMT R0, R68, 0x8880, RZ ;  /* 0x0000888044007816 */ /* 0x020fca00000000ff */
[----:B------:R-:W-:-:S07]  /*3890*/  IMAD R13, R0, R59, RZ ;  /* 0x0000003b000d7224 */ /* 0x000fce00078e02ff */
.L_x_100:
[----:B------:R-:W-:Y:S05]  /*38a0*/  BSYNC B1 ;  /* 0x0000000000017941 */ /* 0x000fea0003800000 */
.L_x_99:
[----:B0-----:R-:W-:Y:S01]  /*38b0*/  @!P3 IMAD R3, R54, R58, R13 ;  /* 0x0000003a3603b224 */ /* 0x001fe200078e020d */
[----:B------:R-:W-:Y:S01]  /*38c0*/  ISETP.LT.OR P1, PT, R72, 0x9, !P1 ;  /* 0x000000094800780c */ /* 0x000fe20004f21670 */
[----:B------:R-:W-:Y:S03]  /*38d0*/  BSSY B1, `(.L_x_101) ;  /* 0x0000006000017945 */ /* 0x000fe60003800000 */
[----:B------:R0:W-:Y:S09]  /*38e0*/  @!P3 STG.E.U8 desc[UR36][R4.64+0x38], R3 ;  /* 0x000038030400b986 */ /* 0x0001f2000c101124 */
[----:B------:R-:W-:Y:S05]  /*38f0*/  @P1 BRA `(.L_x_102) ;  /* 0x00000000000c1947 */ /* 0x000fea0003800000 */
[----:B------:R-:W5:Y:S02]  /*3900*/  LDG.E.U8 R68, desc[UR36][R8.64+0x39] ;  /* 0x0000392408447981 */ /* 0x000f64000c1e1100 */
[----:B-----5:R-:W-:-:S05]  /*3910*/  PRMT R0, R68, 0x8880, RZ ;  /* 0x0000888044007816 */ /* 0x020fca00000000ff */
[----:B------:R-:W-:-:S07]  /*3920*/  IMAD R13, R0, R59, RZ ;  /* 0x0000003b000d7224 */ /* 0x000fce00078e02ff */
.L_x_102:
[----:B------:R-:W-:Y:S05]  /*3930*/  BSYNC B1 ;  /* 0x0000000000017941 */ /* 0x000fea0003800000 */
.L_x_101:
[----:B------:R-:W-:Y:S01]  /*3940*/  IMAD R13, R55, R58, R13 ;  /* 0x0000003a370d7224 */ /* 0x000fe200078e020d */
[----:B------:R-:W-:Y:S06]  /*3950*/  @P1 BRA `(.L_x_103) ;  /* 0x0000000400c81947 */ /* 0x000fec0003800000 */
[----:B------:R0:W-:Y:S01]  /*3960*/  STG.E.U8 desc[UR36][R4.64+0x39], R13 ;  /* 0x0000390d04007986 */ /* 0x0001e2000c101124 */
[----:B------:R-:W-:Y:S05]  /*3970*/  BRA `(.L_x_103) ;  /* 0x0000000400c07947 */ /* 0x000fea0003800000 */
.L_x_38:
[C---:B------:R-:W-:Y:S02]  /*3980*/  ISETP.GE.AND P1, PT, R73.reuse, 0x1, PT ;  /* 0x000000014900780c */ /* 0x040fe40003f26270 */
[----:B------:R-:W-:Y:S02]  /*3990*/  ISETP.GE.AND P0, PT, R73, 0x2, PT ;  /* 0x000000024900780c */ /* 0x000fe40003f06270 */
[C---:B------:R-:W-:Y:S02]  /*39a0*/  ISETP.LT.OR P4, PT, R72.reuse, 0x1, !P1 ;  /* 0x000000014800780c */ /* 0x040fe40004f81670 */
[C---:B------:R-:W-:Y:S02]  /*39b0*/  ISETP.LT.OR P5, PT, R72.reuse, 0x1, !P0 ;  /* 0x000000014800780c */ /* 0x040fe400047a1670 */
[C---:B------:R-:W-:Y:S02]  /*39c0*/  ISETP.LT.OR P1, PT, R72.reuse, 0x9, !P1 ;  /* 0x000000094800780c */ /* 0x040fe40004f21670 */
[----:B------:R-:W-:-:S02]  /*39d0*/  ISETP.LT.OR P0, PT, R72, 0x9, !P0 ;  /* 0x000000094800780c */ /* 0x000fc40004701670 */
[C---:B------:R-:W-:Y:S02]  /*39e0*/  ISETP.GE.AND P3, PT, R73.reuse, 0x9, PT ;  /* 0x000000094900780c */ /* 0x040fe40003f66270 */
[----:B------:R-:W-:-:S03]  /*39f0*/  ISETP.GE.AND P2, PT, R73, 0xa, PT ;  /* 0x0000000a4900780c */ /* 0x000fc60003f46270 */
[-C--:B------:R-:W-:Y:S02]  /*3a00*/  @!P4 IMAD R3, R24, R58.reuse, RZ ;  /* 0x0000003a1803c224 */ /* 0x080fe400078e02ff */
[-C--:B------:R-:W-:Y:S02]  /*3a10*/  @!P5 IMAD R25, R25, R58.reuse, RZ ;  /* 0x0000003a1919d224 */ /* 0x080fe400078e02ff */
[-C--:B------:R-:W-:Y:S01]  /*3a20*/  @!P1 IMAD R9, R26, R58.reuse, RZ ;  /* 0x0000003a1a099224 */ /* 0x080fe200078e02ff */
[----:B------:R0:W-:Y:S01]  /*3a30*/  @!P4 STG.E.U8 desc[UR36][R6.64], R3 ;  /* 0x000000030600c986 */ /* 0x0001e2000c101124 */
[C---:B------:R-:W-:Y:S01]  /*3a40*/  ISETP.LT.OR P4, PT, R72.reuse, 0x1, !P3 ;  /* 0x000000014800780c */ /* 0x040fe20005f81670 */
[----:B------:R-:W-:Y:S02]  /*3a50*/  @!P0 IMAD R27, R27, R58, RZ ;  /* 0x0000003a1b1b8224 */ /* 0x000fe400078e02ff */
[----:B------:R-:W-:Y:S01]  /*3a60*/  @!P5 STG.E.U8 desc[UR36][R6.64+0x1], R25 ;  /* 0x000001190600d986 */ /* 0x000fe2000c101124 */
[----:B------:R-:W-:-:S02]  /*3a70*/  ISETP.LT.OR P5, PT, R72, 0x1, !P2 ;  /* 0x000000014800780c */ /* 0x000fc400057a1670 */
[C---:B------:R-:W-:Y:S01]  /*3a80*/  ISETP.LT.OR P2, PT, R72.reuse, 0x9, !P2 ;  /* 0x000000094800780c */ /* 0x040fe20005741670 */
[----:B------:R1:W-:Y:S01]  /*3a90*/  @!P1 STG.E.U8 desc[UR36][R4.64], R9 ;  /* 0x0000000904009986 */ /* 0x0003e2000c101124 */
[----:B------:R-:W-:Y:S02]  /*3aa0*/  ISETP.LT.OR P1, PT, R72, 0x9, !P3 ;  /* 0x000000094800780c */ /* 0x000fe40005f21670 */
[C---:B------:R-:W-:Y:S01]  /*3ab0*/  ISETP.GE.AND P3, PT, R73.reuse, 0x11, PT ;  /* 0x000000114900780c */ /* 0x040fe20003f66270 */
[----:B------:R-:W-:Y:S01]  /*3ac0*/  @!P0 STG.E.U8 desc[UR36][R4.64+0x1], R27 ;  /* 0x0000011b04008986 */ /* 0x000fe2000c101124 */
[----:B------:R-:W-:Y:S01]  /*3ad0*/  ISETP.GE.AND P0, PT, R73, 0x12, PT ;  /* 0x000000124900780c */ /* 0x000fe20003f06270 */
[----:B------:R-:W-:-:S04]  /*3ae0*/  @!P4 IMAD R11, R28, R58, RZ ;  /* 0x0000003a1c0bc224 */ /* 0x000fc800078e02ff */
[-C--:B------:R-:W-:Y:S01]  /*3af0*/  @!P5 IMAD R29, R29, R58.reuse, RZ ;  /* 0x0000003a1d1dd224 */ /* 0x080fe200078e02ff */
[----:B------:R-:W-:Y:S01]  /*3b00*/  @!P4 STG.E.U8 desc[UR36][R6.64+0x8], R11 ;  /* 0x0000080b0600c986 */ /* 0x000fe2000c101124 */
[C---:B------:R-:W-:Y:S01]  /*3b10*/  ISETP.LT.OR P4, PT, R72.reuse, 0x1, !P3 ;  /* 0x000000014800780c */ /* 0x040fe20005f81670 */
[-C--:B------:R-:W-:Y:S02]  /*3b20*/  @!P2 IMAD R31, R31, R58.reuse, RZ ;  /* 0x0000003a1f1fa224 */ /* 0x080fe400078e02ff */
[----:B------:R-:W-:Y:S01]  /*3b30*/  @!P5 STG.E.U8 desc[UR36][R6.64+0x9], R29 ;  /* 0x0000091d0600d986 */ /* 0x000fe2000c101124 */
[----:B------:R-:W-:Y:S01]  /*3b40*/  ISETP.LT.OR P5, PT, R72, 0x1, !P0 ;  /* 0x000000014800780c */ /* 0x000fe200047a1670 */
[----:B0-----:R-:W-:Y:S01]  /*3b50*/  @!P1 IMAD R3, R30, R58, RZ ;  /* 0x0000003a1e039224 */ /* 0x001fe200078e02ff */
[----:B------:R-:W-:Y:S01]  /*3b60*/  ISETP.LT.OR P0, PT, R72, 0x9, !P0 ;  /* 0x000000094800780c */ /* 0x000fe20004701670 */
[----:B------:R-:W-:Y:S01]  /*3b70*/  @!P2 STG.E.U8 desc[UR36][R4.64+0x9], R31 ;  /* 0x0000091f0400a986 */ /* 0x000fe2000c101124 */
[----:B------:R-:W-:-:S03]  /*3b80*/  ISETP.GE.AND P2, PT, R73, 0x19, PT ;  /* 0x000000194900780c */ /* 0x000fc60003f46270 */
[----:B------:R0:W-:Y:S01]  /*3b90*/  @!P1 STG.E.U8 desc[UR36][R4.64+0x8], R3 ;  /* 0x0000080304009986 */ /* 0x0001e2000c101124 */
[----:B------:R-:W-:Y:S01]  /*3ba0*/  ISETP.LT.OR P1, PT, R72, 0x9, !P3 ;  /* 0x000000094800780c */ /* 0x000fe20005f21670 */
[----:B-1----:R-:W-:Y:S01]  /*3bb0*/  @!P4 IMAD R9, R32, R58, RZ ;  /* 0x0000003a2009c224 */ /* 0x002fe200078e02ff */
[----:B------:R-:W-:-:S03]  /*3bc0*/  ISETP.GE.AND P3, PT, R73, 0x1a, PT ;  /* 0x0000001a4900780c */ /* 0x000fc60003f66270 */
[-C--:B------:R-:W-:Y:S01]  /*3bd0*/  @!P5 IMAD R33, R33, R58.reuse, RZ ;  /* 0x0000003a2121d224 */ /* 0x080fe200078e02ff */
[----:B------:R-:W-:Y:S01]  /*3be0*/  @!P4 STG.E.U8 desc[UR36][R6.64+0x10], R9 ;  /* 0x000010090600c986 */ /* 0x000fe2000c101124 */
[C---:B------:R-:W-:Y:S01]  /*3bf0*/  ISETP.LT.OR P4, PT, R72.reuse, 0x1, !P3 ;  /* 0x000000014800780c */ /* 0x040fe20005f81670 */
[-C--:B------:R-:W-:Y:S01]  /*3c00*/  @!P0 IMAD R35, R35, R58.reuse, RZ ;  /* 0x0000003a23238224 */ /* 0x080fe200078e02ff */
[C---:B------:R-:W-:Y:S01]  /*3c10*/  ISETP.LT.OR P3, PT, R72.reuse, 0x9, !P3 ;  /* 0x000000094800780c */ /* 0x040fe20005f61670 */
[----:B------:R-:W-:Y:S01]  /*3c20*/  @!P5 STG.E.U8 desc[UR36][R6.64+0x11], R33 ;  /* 0x000011210600d986 */ /* 0x000fe2000c101124 */
[----:B------:R-:W-:Y:S02]  /*3c30*/  ISETP.LT.OR P5, PT, R72, 0x1, !P2 ;  /* 0x000000014800780c */ /* 0x000fe400057a1670 */
[----:B0-----:R-:W-:Y:S01]  /*3c40*/  @!P1 IMAD R3, R34, R58, RZ ;  /* 0x0000003a22039224 */ /* 0x001fe200078e02ff */
[----:B------:R-:W-:Y:S01]  /*3c50*/  @!P0 STG.E.U8 desc[UR36][R4.64+0x11], R35 ;  /* 0x0000112304008986 */ /* 0x000fe2000c101124 */
[----:B------:R-:W-:-:S02]  /*3c60*/  ISETP.LT.OR P2, PT, R72, 0x9, !P2 ;  /* 0x000000094800780c */ /* 0x000fc40005741670 */
[C---:B------:R-:W-:Y:S01]  /*3c70*/  ISETP.GE.AND P0, PT, R73.reuse, 0x21, PT ;  /* 0x000000214900780c */ /* 0x040fe20003f06270 */
[----:B------:R0:W-:Y:S01]  /*3c80*/  @!P1 STG.E.U8 desc[UR36][R4.64+0x10], R3 ;  /* 0x0000100304009986 */ /* 0x0001e2000c101124 */
[----:B------:R-:W-:Y:S01]  /*3c90*/  ISETP.GE.AND P1, PT, R73, 0x22, PT ;  /* 0x000000224900780c */ /* 0x000fe20003f26270 */
[-C--:B------:R-:W-:Y:S02]  /*3ca0*/  @!P4 IMAD R37, R37, R58.reuse, RZ ;  /* 0x0000003a2525c224 */ /* 0x080fe400078e02ff */
[-C--:B------:R-:W-:Y:S02]  /*3cb0*/  @!P3 IMAD R39, R39, R58.reuse, RZ ;  /* 0x0000003a2727b224 */ /* 0x080fe400078e02ff */
[-C--:B------:R-:W-:Y:S01]  /*3cc0*/  @!P5 IMAD R11, R36, R58.reuse, RZ ;  /* 0x0000003a240bd224 */ /* 0x080fe200078e02ff */
[----:B------:R-:W-:Y:S01]  /*3cd0*/  @!P4 STG.E.U8 desc[UR36][R6.64+0x19], R37 ;  /* 0x000019250600c986 */ /* 0x000fe2000c101124 */
[C---:B------:R-:W-:Y:S02]  /*3ce0*/  ISETP.LT.OR P4, PT, R72.reuse, 0x1, !P0 ;  /* 0x000000014800780c */ /* 0x040fe40004781670 */
[C---:B------:R-:W-:Y:S01]  /*3cf0*/  ISETP.LT.OR P0, PT, R72.reuse, 0x9, !P0 ;  /* 0x000000094800780c */ /* 0x040fe20004701670 */
[----:B------:R-:W-:Y:S01]  /*3d00*/  @!P5 STG.E.U8 desc[UR36][R6.64+0x18], R11 ;  /* 0x0000180b0600d986 */ /* 0x000fe2000c101124 */
[----:B------:R-:W-:Y:S01]  /*3d10*/  ISETP.LT.OR P5, PT, R72, 0x1, !P1 ;  /* 0x000000014800780c */ /* 0x000fe20004fa1670 */
[----:B0-----:R-:W-:Y:S01]  /*3d20*/  @!P2 IMAD R3, R38, R58, RZ ;  /* 0x0000003a2603a224 */ /* 0x001fe200078e02ff */
[----:B------:R-:W-:Y:S01]  /*3d30*/  ISETP.LT.OR P1, PT, R72, 0x9, !P1 ;  /* 0x000000094800780c */ /* 0x000fe20004f21670 */
[----:B------:R-:W-:Y:S01]  /*3d40*/  @!P3 STG.E.U8 desc[UR36][R4.64+0x19], R39 ;  /* 0x000019270400b986 */ /* 0x000fe2000c101124 */
[----:B------:R-:W-:-:S03]  /*3d50*/  ISETP.GE.AND P3, PT, R73, 0x29, PT ;  /* 0x000000294900780c */ /* 0x000fc60003f66270 */
[----:B------:R0:W-:Y:S01]  /*3d60*/  @!P2 STG.E.U8 desc[UR36][R4.64+0x18], R3 ;  /* 0x000018030400a986 */ /* 0x0001e2000c101124 */
[----:B------:R-:W-:Y:S01]  /*3d70*/  ISETP.GE.AND P2, PT, R73, 0x2a, PT ;  /* 0x0000002a4900780c */ /* 0x000fe20003f46270 */
[----:B------:R-:W-:-:S04]  /*3d80*/  @!P4 IMAD R9, R40, R58, RZ ;  /* 0x0000003a2809c224 */ /* 0x000fc800078e02ff */
[-C--:B------:R-:W-:Y:S01]  /*3d90*/  @!P5 IMAD R41, R41, R58.reuse, RZ ;  /* 0x0000003a2929d224 */ /* 0x080fe200078e02ff */
[----:B------:R-:W-:Y:S01]  /*3da0*/  @!P4 STG.E.U8 desc[UR36][R6.64+0x20], R9 ;  /* 0x000020090600c986 */ /* 0x000fe2000c101124 */
[C---:B------:R-:W-:Y:S01]  /*3db0*/  ISETP.LT.OR P4, PT, R72.reuse, 0x1, !P3 ;  /* 0x000000014800780c */ /* 0x040fe20005f81670 */
[-C--:B------:R-:W-:Y:S01]  /*3dc0*/  @!P1 IMAD R43, R43, R58.reuse, RZ ;  /* 0x0000003a2b2b9224 */ /* 0x080fe200078e02ff */
        /* <DEDUP_REMOVED lines=25> */
[----:B------:R1:W-:Y:S01]  /*3f60*/  @!P4 STG.E.U8 desc[UR36][R6.64+0x30], R9 ;  /* 0x000030090600c986 */ /* 0x0003e2000c101124 */
[C---:B------:R-:W-:Y:S01]  /*3f70*/  ISETP.LT.OR P4, PT, R72.reuse, 0x1, !P2 ;  /* 0x000000014800780c */ /* 0x040fe20005781670 */
[-C--:B------:R-:W-:Y:S01]  /*3f80*/  @!P0 IMAD R51, R51, R58.reuse, RZ ;  /* 0x0000003a33338224 */ /* 0x080fe200078e02ff */
[C---:B------:R-:W-:Y:S01]  /*3f90*/  ISETP.LT.OR P2, PT, R72.reuse, 0x9, !P2 ;  /* 0x000000094800780c */ /* 0x040fe20005741670 */
[----:B------:R2:W-:Y:S01]  /*3fa0*/  @!P5 STG.E.U8 desc[UR36][R6.64+0x31], R49 ;  /* 0x000031310600d986 */ /* 0x0005e2000c101124 */
[----:B------:R-:W-:Y:S01]  /*3fb0*/  ISETP.LT.OR P5, PT, R72, 0x1, !P3 ;  /* 0x000000014800780c */ /* 0x000fe20005fa1670 */
[-C--:B0-----:R-:W-:Y:S01]  /*3fc0*/  @!P1 IMAD R3, R50, R58.reuse, RZ ;  /* 0x0000003a32039224 */ /* 0x081fe200078e02ff */
[----:B------:R-:W-:Y:S01]  /*3fd0*/  ISETP.LT.OR P3, PT, R72, 0x9, !P3 ;  /* 0x000000094800780c */ /* 0x000fe20005f61670 */
[----:B------:R2:W-:Y:S04]  /*3fe0*/  @!P0 STG.E.U8 desc[UR36][R4.64+0x31], R51 ;  /* 0x0000313304008986 */ /* 0x0005e8000c101124 */
[----:B------:R2:W-:Y:S02]  /*3ff0*/  @!P1 STG.E.U8 desc[UR36][R4.64+0x30], R3 ;  /* 0x0000300304009986 */ /* 0x0005e4000c101124 */
[----:B------:R-:W-:-:S02]  /*4000*/  @!P4 IMAD R11, R52, R58, RZ ;  /* 0x0000003a340bc224 */ /* 0x000fc400078e02ff */
[-C--:B-1----:R-:W-:Y:S02]  /*4010*/  @!P2 IMAD R9, R54, R58.reuse, RZ ;  /* 0x0000003a3609a224 */ /* 0x082fe400078e02ff */
[-C--:B------:R-:W-:Y:S01]  /*4020*/  @!P5 IMAD R53, R53, R58.reuse, RZ ;  /* 0x0000003a3535d224 */ /* 0x080fe200078e02ff */
[----:B------:R2:W-:Y:S01]  /*4030*/  @!P4 STG.E.U8 desc[UR36][R6.64+0x38], R11 ;  /* 0x0000380b0600c986 */ /* 0x0005e2000c101124 */
[----:B------:R-:W-:-:S03]  /*4040*/  @!P3 IMAD R55, R55, R58, RZ ;  /* 0x0000003a3737b224 */ /* 0x000fc600078e02ff */
[----:B------:R2:W-:Y:S04]  /*4050*/  @!P5 STG.E.U8 desc[UR36][R6.64+0x39], R53 ;  /* 0x000039350600d986 */ /* 0x0005e8000c101124 */
[----:B------:R2:W-:Y:S04]  /*4060*/  @!P2 STG.E.U8 desc[UR36][R4.64+0x38], R9 ;  /* 0x000038090400a986 */ /* 0x0005e8000c101124 */
[----:B------:R2:W-:Y:S02]  /*4070*/  @!P3 STG.E.U8 desc[UR36][R4.64+0x39], R55 ;  /* 0x000039370400b986 */ /* 0x0005e4000c101124 */
.L_x_103:
[----:B------:R-:W-:Y:S05]  /*4080*/  BSYNC B0 ;  /* 0x0000000000007941 */ /* 0x000fea0003800000 */
.L_x_37:
[----:B0-2---:R-:W2:Y:S01]  /*4090*/  LDL.64 R2, [R1] ;  /* 0x0000000001027983 */ /* 0x005ea20000100a00 */
[----:B------:R-:W-:Y:S01]  /*40a0*/  ULDC.64 UR4, c[0x0][0x650] ;  /* 0x0001940000047ab9 */ /* 0x000fe20000000a00 */
[----:B------:R0:W-:Y:S01]  /*40b0*/  SYNCS.ARRIVE.TRANS64.A1T0 RZ, [R66+UR47], RZ ;  /* 0x000000ff42ff79a7 */ /* 0x0001e2000810002f */
[----:B------:R-:W-:Y:S01]  /*40c0*/  PRMT R0, RZ, 0x7610, R0 ;  /* 0x00007610ff007816 */ /* 0x000fe20000000000 */
[----:B------:R-:W-:Y:S02]  /*40d0*/  IMAD.MOV.U32 R19, RZ, RZ, -0x1 ;  /* 0xffffffffff137424 */ /* 0x000fe400078e00ff */
[----:B------:R-:W-:Y:S01]  /*40e0*/  IMAD.MOV.U32 R22, RZ, RZ, -0x1 ;  /* 0xffffffffff167424 */ /* 0x000fe200078e00ff */
[----:B--2---:R-:W-:-:S04]  /*40f0*/  LEA R18, P0, R2, R18, 0x1 ;  /* 0x0000001202127211 */ /* 0x004fc800078008ff */
[----:B------:R-:W-:Y:S01]  /*4100*/  LEA.HI.X R17, R2, R17, R23, 0x1, P0 ;  /* 0x0000001102117211 */ /* 0x000fe200000f0c17 */
[----:B------:R-:W-:Y:S01]  /*4110*/  IMAD.MOV.U32 R2, RZ, RZ, -0x1 ;  /* 0xffffffffff027424 */ /* 0x000fe200078e00ff */
[----:B------:R-:W-:-:S04]  /*4120*/  ISETP.GE.U32.AND P0, PT, R18, UR4, PT ;  /* 0x0000000412007c0c */ /* 0x000fc8000bf06070 */
[----:B------:R-:W-:-:S13]  /*4130*/  ISETP.GE.U32.AND.EX P0, PT, R17, UR5, PT, P0 ;  /* 0x0000000511007c0c */ /* 0x000fda000bf06100 */
[----:B0-----:R-:W-:Y:S05]  /*4140*/  @P0 BRA `(.L_x_104) ;  /* 0x0000000400700947 */ /* 0x001fea0003800000 */
[----:B------:R-:W0:Y:S01]  /*4150*/  S2R R10, SR_CTAID.X ;  /* 0x00000000000a7919 */ /* 0x000e220000002500 */
[----:B------:R-:W2:Y:S01]  /*4160*/  LDC.64 R8, c[0x0][0x628] ;  /* 0x00018a00ff087b82 */ /* 0x000ea20000000a00 */
[----:B------:R-:W-:Y:S01]  /*4170*/  ULDC UR4, c[0x0][0x150] ;  /* 0x0000540000047ab9 */ /* 0x000fe20000000800 */
[----:B-1-3--:R-:W-:Y:S01]  /*4180*/  IMAD.MOV.U32 R6, RZ, RZ, R18 ;  /* 0x000000ffff067224 */ /* 0x00afe200078e0012 */
[----:B------:R-:W1:Y:S01]  /*4190*/  S2R R20, SR_CTAID.Y ;  /* 0x0000000000147919 */ /* 0x000e620000002600 */
[----:B------:R-:W-:-:S04]  /*41a0*/  IMAD.MOV.U32 R7, RZ, RZ, R17 ;  /* 0x000000ffff077224 */ /* 0x000fc800078e0011 */
[----:B------:R-:W3:Y:S08]  /*41b0*/  LDC R15, c[0x0][0x144] ;  /* 0x00005100ff0f7b82 */ /* 0x000ef00000000800 */
[----:B------:R-:W1:Y:S08]  /*41c0*/  LDC R0, c[0x0][0x630] ;  /* 0x00018c00ff007b82 */ /* 0x000e700000000800 */
[----:B------:R-:W1:Y:S01]  /*41d0*/  LDC.64 R12, c[0x0][0x620] ;  /* 0x00018800ff0c7b82 */ /* 0x000e620000000a00 */
[----:B--2---:R-:W-:-:S04]  /*41e0*/  ISETP.NE.U32.AND P0, PT, R8, RZ, PT ;  /* 0x000000ff0800720c */ /* 0x004fc80003f05070 */
[----:B------:R-:W-:Y:S02]  /*41f0*/  ISETP.NE.AND.EX P0, PT, R9, RZ, PT, P0 ;  /* 0x000000ff0900720c */ /* 0x000fe40003f05300 */
[----:B0-----:R-:W-:-:S05]  /*4200*/  I2FP.F32.U32 R2, R10 ;  /* 0x0000000a00027245 */ /* 0x001fca0000201000 */
[----:B------:R-:W-:-:S04]  /*4210*/  FMUL R2, R2, UR4 ;  /* 0x0000000402027c20 */ /* 0x000fc80008400000 */
[----:B------:R0:W2:Y:S02]  /*4220*/  F2I.U32.TRUNC.NTZ R14, R2 ;  /* 0x00000002000e7305 */ /* 0x0000a4000020f000 */
[----:B---3--:R-:W-:Y:S05]  /*4230*/  @!P0 BRA `(.L_x_105) ;  /* 0x0000000000288947 */ /* 0x008fea0003800000 */
[----:B------:R-:W3:Y:S02]  /*4240*/  LDC R3, c[0x0][0x634] ;  /* 0x00018d00ff037b82 */ /* 0x000ee40000000800 */
[----:B---3--:R-:W-:-:S05]  /*4250*/  IADD3 R7, P0, R18, R3, RZ ;  /* 0x0000000312077210 */ /* 0x008fca0007f1e0ff */
[----:B------:R-:W-:-:S04]  /*4260*/  IMAD.X R11, RZ, RZ, R17, P0 ;  /* 0x000000ffff0b7224 */ /* 0x000fc800000e0611 */
[----:B0-----:R-:W-:-:S04]  /*4270*/  IMAD.WIDE.U32 R2, R11, R8, RZ ;  /* 0x000000080b027225 */ /* 0x001fc800078e00ff */
[----:B----4-:R-:W-:-:S04]  /*4280*/  IMAD.WIDE.U32 R4, P0, R7, R9, R2 ;  /* 0x0000000907047225 */ /* 0x010fc80007800002 */
[----:B------:R-:W-:-:S04]  /*4290*/  IMAD.WIDE.U32 R2, R7, R8, RZ ;  /* 0x0000000807027225 */ /* 0x000fc800078e00ff */
[----:B------:R-:W-:Y:S01]  /*42a0*/  IMAD.X R7, RZ, RZ, RZ, P0 ;  /* 0x000000ffff077224 */ /* 0x000fe200000e06ff */
[----:B------:R-:W-:Y:S01]  /*42b0*/  IADD3 RZ, P0, R3, R4, RZ ;  /* 0x0000000403ff7210 */ /* 0x000fe20007f1e0ff */
[----:B------:R-:W-:-:S04]  /*42c0*/  IMAD.MOV.U32 R6, RZ, RZ, R5 ;  /* 0x000000ffff067224 */ /* 0x000fc800078e0005 */
[----:B------:R-:W-:-:S08]  /*42d0*/  IMAD.WIDE.U32.X R6, R11, R9, R6, P0 ;  /* 0x000000090b067225 */ /* 0x000fd000000e0406 */
.L_x_105:
[----:B----4-:R-:W3:Y:S01]  /*42e0*/  LDC.64 R26, c[0x0][0x640] ;  /* 0x00019000ff1a7b82 */ /* 0x010ee20000000a00 */
[-C--:B-1----:R-:W-:Y:S01]  /*42f0*/  SHF.R.U64 R11, R6, R0.reuse, R7 ;  /* 0x00000000060b7219 */ /* 0x082fe20000001207 */
[----:B------:R-:W-:Y:S01]  /*4300*/  IMAD.MOV.U32 R19, RZ, RZ, R17 ;  /* 0x000000ffff137224 */ /* 0x000fe200078e0011 */
[----:B------:R-:W-:Y:S01]  /*4310*/  SHF.R.U32.HI R0, RZ, R0, R7 ;  /* 0x00000000ff007219 */ /* 0x000fe20000011607 */
[----:B--2---:R-:W-:Y:S01]  /*4320*/  IMAD.MOV R14, RZ, RZ, -R14 ;  /* 0x000000ffff0e7224 */ /* 0x004fe200078e0a0e */
[----:B------:R-:W-:Y:S01]  /*4330*/  IADD3 R5, P0, RZ, -R11, RZ ;  /* 0x8000000bff057210 */ /* 0x000fe20007f1e0ff */
[----:B------:R-:W-:Y:S01]  /*4340*/  ULDC UR4, c[0x0][0x154] ;  /* 0x0000550000047ab9 */ /* 0x000fe20000000800 */
[----:B------:R-:W-:Y:S01]  /*4350*/  IMAD.MOV.U32 R7, RZ, RZ, 0x1 ;  /* 0x00000001ff077424 */ /* 0x000fe200078e00ff */
[----:B------:R-:W1:Y:S01]  /*4360*/  LDC R4, c[0x0][0x618] ;  /* 0x00018600ff047b82 */ /* 0x000e620000000800 */
[----:B------:R-:W-:Y:S02]  /*4370*/  IMAD R22, R15, R14, R10 ;  /* 0x0000000e0f167224 */ /* 0x000fe400078e020a */
[----:B------:R-:W-:-:S04]  /*4380*/  IMAD.X R3, RZ, RZ, ~R0, P0 ;  /* 0x000000ffff037224 */ /* 0x000fc800000e0e00 */
[-C--:B------:R-:W-:Y:S01]  /*4390*/  IMAD R0, R3, R12.reuse, RZ ;  /* 0x0000000c03007224 */ /* 0x080fe200078e02ff */
[----:B------:R-:W2:Y:S01]  /*43a0*/  LDC R6, c[0x0][0x608] ;  /* 0x00018200ff067b82 */ /* 0x000ea20000000800 */
[----:B0-----:R-:W-:-:S04]  /*43b0*/  IMAD.WIDE.U32 R2, R5, R12, R18 ;  /* 0x0000000c05027225 */ /* 0x001fc800078e0012 */
[----:B------:R-:W-:Y:S01]  /*43c0*/  IMAD R5, R5, R13, R0 ;  /* 0x0000000d05057224 */ /* 0x000fe200078e0200 */
[----:B------:R-:W-:Y:S02]  /*43d0*/  I2FP.F32.U32 R0, R20 ;  /* 0x0000001400007245 */ /* 0x000fe40000201000 */
[----:B------:R-:W0:Y:S01]  /*43e0*/  LDC R24, c[0x0][0x658] ;  /* 0x00019600ff187b82 */ /* 0x000e220000000800 */
[----:B------:R-:W-:Y:S01]  /*43f0*/  IMAD.IADD R3, R3, 0x1, R5 ;  /* 0x0000000103037824 */ /* 0x000fe200078e0205 */
[----:B---3--:R-:W-:Y:S01]  /*4400*/  ISETP.NE.U32.AND P0, PT, R26, RZ, PT ;  /* 0x000000ff1a00720c */ /* 0x008fe20003f05070 */
[----:B------:R-:W-:Y:S01]  /*4410*/  FMUL R0, R0, UR4 ;  /* 0x0000000400007c20 */ /* 0x000fe20008400000 */
[----:B------:R-:W-:Y:S02]  /*4420*/  IMAD.MOV.U32 R5, RZ, RZ, -0x1 ;  /* 0xffffffffff057424 */ /* 0x000fe400078e00ff */
[----:B------:R-:W-:Y:S01]  /*4430*/  ISETP.NE.AND.EX P0, PT, R27, RZ, PT, P0 ;  /* 0x000000ff1b00720c */ /* 0x000fe20003f05300 */
[----:B------:R3:W4:Y:S01]  /*4440*/  F2I.U32.TRUNC.NTZ R12, R0 ;  /* 0x00000000000c7305 */ /* 0x000722000020f000 */
[----:B------:R-:W3:Y:S01]  /*4450*/  LDC R15, c[0x0][0x148] ;  /* 0x00005200ff0f7b82 */ /* 0x000ee20000000800 */
[----:B-1----:R-:W-:-:S02]  /*4460*/  SHF.R.U64 R10, R2, R4, R3 ;  /* 0x00000004020a7219 */ /* 0x002fc40000001203 */
[----:B------:R-:W-:-:S05]  /*4470*/  SHF.R.U32.HI R3, RZ, R4, R3 ;  /* 0x00000004ff037219 */ /* 0x000fca0000011603 */
[----:B------:R-:W1:Y:S01]  /*4480*/  LDC R14, c[0x0][0x600] ;  /* 0x00018000ff0e7b82 */ /* 0x000e620000000800 */
[-CC-:B--2---:R-:W-:Y:S02]  /*4490*/  SHF.R.U64 R8, R10, R6.reuse, R3.reuse ;  /* 0x000000060a087219 */ /* 0x184fe40000001203 */
[----:B------:R-:W-:-:S05]  /*44a0*/  SHF.R.U32.HI R3, RZ, R6, R3 ;  /* 0x00000006ff037219 */ /* 0x000fca0000011603 */
[----:B------:R-:W2:Y:S01]  /*44b0*/  LDC R21, c[0x0][0x648] ;  /* 0x00019200ff157b82 */ /* 0x000ea20000000800 */
[-CC-:B0-----:R-:W-:Y:S02]  /*44c0*/  SHF.R.U64 R13, R8, R24.reuse, R3.reuse ;  /* 0x00000018080d7219 */ /* 0x181fe40000001203 */
[-C--:B------:R-:W-:Y:S02]  /*44d0*/  SHF.L.U32 R5, R5, R24.reuse, RZ ;  /* 0x0000001805057219 */ /* 0x080fe400000006ff */
[-C--:B------:R-:W-:Y:S01]  /*44e0*/  SHF.R.U32.HI R3, RZ, R24.reuse, R3 ;  /* 0x00000018ff037219 */ /* 0x080fe20000011603 */
[----:B------:R-:W-:Y:S01]  /*44f0*/  IMAD.MOV.U32 R2, RZ, RZ, R13 ;  /* 0x000000ffff027224 */ /* 0x000fe200078e000d */
[----:B------:R-:W-:Y:S01]  /*4500*/  SHF.L.U32 R24, R7, R24, RZ ;  /* 0x0000001807187219 */ /* 0x000fe200000006ff */
[----:B------:R-:W0:Y:S01]  /*4510*/  LDC R25, c[0x0][0x638] ;  /* 0x00018e00ff197b82 */ /* 0x000e220000000800 */
[----:B------:R-:W-:-:S07]  /*4520*/  LOP3.LUT R19, RZ, R5, RZ, 0x33, !PT ;  /* 0x00000005ff137212 */ /* 0x000fce00078e33ff */
[----:B------:R-:W0:Y:S01]  /*4530*/  LDC R28, c[0x0][0x610] ;  /* 0x00018400ff1c7b82 */ /* 0x000e220000000800 */
[----:B----4-:R-:W-:Y:S05]  /*4540*/  @!P0 BRA `(.L_x_106) ;  /* 0x0000000000288947 */ /* 0x010fea0003800000 */
[----:B---3--:R-:W3:Y:S02]  /*4550*/  LDC R0, c[0x0][0x64c] ;  /* 0x00019300ff007b82 */ /* 0x008ee40000000800 */
[----:B---3--:R-:W-:-:S05]  /*4560*/  IADD3 R7, P0, R13, R0, RZ ;  /* 0x000000000d077210 */ /* 0x008fca0007f1e0ff */
        /* <DEDUP_REMOVED lines=8> */
.L_x_106:
[----:B------:R-:W4:Y:S01]  /*45f0*/  LDC R4, c[0x0][0x65c] ;  /* 0x00019700ff047b82 */ /* 0x000f220000000800 */
[----:B--23--:R-:W-:Y:S01]  /*4600*/  SHF.R.U64 R0, R2, R21, R3 ;  /* 0x0000001502007219 */ /* 0x00cfe20000001203 */
[----:B-1----:R-:W-:Y:S01]  /*4610*/  VIADD R3, R14, 0xffffffff ;  /* 0xffffffff0e037836 */ /* 0x002fe20000000000 */
[----:B------:R-:W-:Y:S01]  /*4620*/  LOP3.LUT R19, R8, R19, RZ, 0xc0, !PT ;  /* 0x0000001308137212 */ /* 0x000fe200078ec0ff */
[----:B------:R-:W-:Y:S02]  /*4630*/  IMAD.MOV R12, RZ, RZ, -R12 ;  /* 0x000000ffff0c7224 */ /* 0x000fe400078e0a0c */
[----:B------:R-:W-:Y:S01]  /*4640*/  IMAD.MOV R2, RZ, RZ, -R0 ;  /* 0x000000ffff027224 */ /* 0x000fe200078e0a00 */
[----:B------:R-:W-:Y:S01]  /*4650*/  LOP3.LUT R3, R10, R3, RZ, 0xc0, !PT ;  /* 0x000000030a037212 */ /* 0x000fe200078ec0ff */
[----:B------:R-:W-:Y:S02]  /*4660*/  IMAD R19, R24, R0, R19 ;  /* 0x0000000018137224 */ /* 0x000fe400078e0213 */
[----:B0-----:R-:W-:-:S04]  /*4670*/  IMAD R0, R2, R25, R13 ;  /* 0x0000001902007224 */ /* 0x001fc800078e020d */
[----:B------:R-:W-:Y:S01]  /*4680*/  IMAD R2, R0, R14, R3 ;  /* 0x0000000e00027224 */ /* 0x000fe200078e0203 */
[----:B----4-:R-:W-:Y:S01]  /*4690*/  ISETP.NE.AND P0, PT, R4, 0x1, PT ;  /* 0x000000010400780c */ /* 0x010fe20003f05270 */
[----:B------:R-:W-:-:S05]  /*46a0*/  IMAD.MOV.U32 R4, RZ, RZ, 0x1 ;  /* 0x00000001ff047424 */ /* 0x000fca00078e00ff */
[----:B------:R-:W-:-:S07]  /*46b0*/  PRMT R0, R4, 0x7610, R0 ;  /* 0x0000761004007816 */ /* 0x000fce0000000000 */
[----:B------:R-:W-:-:S04]  /*46c0*/  @P0 IMAD R22, R15, R12, R20 ;  /* 0x0000000c0f160224 */ /* 0x000fc800078e0214 */
[----:B------:R-:W-:-:S05]  /*46d0*/  IMAD R19, R19, R28, R22 ;  /* 0x0000001c13137224 */ /* 0x000fca00078e0216 */
[----:B------:R-:W-:Y:S02]  /*46e0*/  SEL R22, R2, R19, !P0 ;  /* 0x0000001302167207 */ /* 0x000fe40004000000 */
[----:B------:R-:W-:Y:S01]  /*46f0*/  SEL R19, R19, R2, !P0 ;  /* 0x0000000213137207 */ /* 0x000fe20004000000 */
[----:B------:R-:W-:-:S07]  /*4700*/  IMAD.MOV.U32 R2, RZ, RZ, R11 ;  /* 0x000000ffff027224 */ /* 0x000fce00078e000b */
.L_x_104:
[----:B------:R-:W-:Y:S02]  /*4710*/  LOP3.LUT P0, RZ, R0, 0xff, RZ, 0xc0, !PT ;  /* 0x000000ff00ff7812 */ /* 0x000fe4000780c0ff */
[----:B------:R-:W-:-:S11]  /*4720*/  LOP3.LUT R69, R69, 0x1, RZ, 0x3c, !PT ;  /* 0x0000000145457812 */ /* 0x000fd600078e3cff */
[----:B------:R-:W-:Y:S05]  /*4730*/  @P0 BRA `(.L_x_107) ;  /* 0xffffffd000bc0947 */ /* 0x000fea000383ffff */
[----:B------:R-:W-:Y:S05]  /*4740*/  EXIT ;  /* 0x000000000000794d */ /* 0x000fea0003800000 */
.L_x_18:
[----:B------:R-:W-:-:S08]  /*4750*/  ISETP.NE.AND P0, PT, R5, RZ, PT ;  /* 0x000000ff0500720c */ /* 0x000fd00003f05270 */
[----:B0-----:R-:W0:-:S00]  /*4760*/  USETMAXREG.DEALLOC.CTAPOOL 0x28 ;  /* 0x00000028000079c8 */ /* 0x001e0000080e0500 */
[----:B------:R-:W-:Y:S05]  /*4770*/  @P0 EXIT ;  /* 0x000000000000094d */ /* 0x000fea0003800000 */
[----:B0-----:R-:W-:Y:S01]  /*4780*/  LOP3.LUT P0, RZ, R8, 0xff, RZ, 0xc0, !PT ;  /* 0x000000ff08ff7812 */ /* 0x001fe2000780c0ff */
[----:B------:R-:W-:Y:S02]  /*4790*/  IMAD.MOV.U32 R0, RZ, RZ, 0x1 ;  /* 0x00000001ff007424 */ /* 0x000fe400078e00ff */
[----:B------:R-:W-:-:S10]  /*47a0*/  IMAD.MOV.U32 R6, RZ, RZ, RZ ;  /* 0x000000ffff067224 */ /* 0x000fd400078e00ff */
[----:B------:R-:W-:Y:S05]  /*47b0*/  @!P0 BRA `(.L_x_108) ;  /* 0x0000000c00408947 */ /* 0x000fea0003800000 */
[----:B------:R-:W0:Y:S01]  /*47c0*/  S2R R10, SR_CgaCtaId ;  /* 0x00000000000a7919 */ /* 0x000e220000008800 */
[----:B------:R-:W-:Y:S01]  /*47d0*/  LOP3.LUT P0, RZ, R4, 0x1f, RZ, 0xc0, !PT ;  /* 0x0000001f04ff7812 */ /* 0x000fe2000780c0ff */
[----:B------:R-:W-:Y:S01]  /*47e0*/  ULDC UR5, c[0x0][0x658] ;  /* 0x0001960000057ab9 */ /* 0x000fe20000000800 */
[C---:B------:R-:W-:Y:S01]  /*47f0*/  ISETP.NE.AND P2, PT, R3.reuse, RZ, PT ;  /* 0x000000ff0300720c */ /* 0x040fe20003f45270 */
[----:B------:R-:W-:Y:S01]  /*4800*/  UMOV UR6, 0xffffffff ;  /* 0xffffffff00067882 */ /* 0x000fe20000000000 */
[----:B------:R-:W-:Y:S01]  /*4810*/  ISETP.NE.OR P0, PT, R3, RZ, !P0 ;  /* 0x000000ff0300720c */ /* 0x000fe20004705670 */
[----:B------:R-:W-:Y:S01]  /*4820*/  BSSY B0, `(.L_x_108) ;  /* 0x00000c9000007945 */ /* 0x000fe20003800000 */
[----:B------:R-:W-:Y:S01]  /*4830*/  USHF.L.U32 UR6, UR6, UR5, URZ ;  /* 0x0000000506067299 */ /* 0x000fe2000800063f */
[----:B------:R-:W-:Y:S01]  /*4840*/  IMAD.MOV.U32 R9, RZ, RZ, 0x1 ;  /* 0x00000001ff097424 */ /* 0x000fe200078e00ff */
[----:B------:R-:W-:Y:S01]  /*4850*/  LOP3.LUT R7, R16, 0x2, RZ, 0xfc, !PT ;  /* 0x0000000210077812 */ /* 0x000fe200078efcff */
[----:B------:R-:W-:Y:S01]  /*4860*/  IMAD.MOV.U32 R0, RZ, RZ, 0x1 ;  /* 0x00000001ff007424 */ /* 0x000fe200078e00ff */
[----:B------:R-:W-:Y:S01]  /*4870*/  ULDC UR4, c[0x0][0x600] ;  /* 0x0001800000047ab9 */ /* 0x000fe20000000800 */
[----:B------:R-:W-:Y:S01]  /*4880*/  IMAD.MOV.U32 R6, RZ, RZ, RZ ;  /* 0x000000ffff067224 */ /* 0x000fe200078e00ff */
[----:B------:R-:W-:Y:S01]  /*4890*/  UMOV UR7, 0x1 ;  /* 0x0000000100077882 */ /* 0x000fe20000000000 */
[----:B------:R-:W-:-:S02]  /*48a0*/  UIADD3 UR19, UR40, 0x1, URZ ;  /* 0x0000000128137890 */ /* 0x000fc4000fffe03f */
[----:B------:R-:W-:Y:S02]  /*48b0*/  UIADD3 UR15, UR4, -0x1, URZ ;  /* 0xffffffff040f7890 */ /* 0x000fe4000fffe03f */
[----:B------:R-:W-:Y:S02]  /*48c0*/  USHF.L.U32 UR17, UR7, UR5, URZ ;  /* 0x0000000507117299 */ /* 0x000fe4000800063f */
[----:B------:R-:W-:Y:S01]  /*48d0*/  ULOP3.LUT UR16, URZ, UR6, URZ, 0x33, !UPT ;  /* 0x000000063f107292 */ /* 0x000fe2000f8e333f */
[----:B------:R-:W-:Y:S01]  /*48e0*/  ULDC.64 UR20, c[0x0][0x198] ;  /* 0x0000660000147ab9 */ /* 0x000fe20000000a00 */
[C---:B0-----:R-:W-:Y:S02]  /*48f0*/  IMAD.SHL.U32 R3, R10.reuse, 0x200, RZ ;  /* 0x000002000a037824 */ /* 0x041fe400078e00ff */
[----:B------:R-:W-:-:S03]  /*4900*/  IMAD.SHL.U32 R10, R10, 0x8, RZ ;  /* 0x000000080a0a7824 */ /* 0x000fc600078e00ff */
[----:B------:R-:W-:Y:S02]  /*4910*/  LOP3.LUT R3, R3, 0xe00, RZ, 0xc0, !PT ;  /* 0x00000e0003037812 */ /* 0x000fe400078ec0ff */
[----:B------:R-:W-:-:S03]  /*4920*/  LOP3.LUT R10, R10, 0x38, RZ, 0xc0, !PT ;  /* 0x000000380a0a7812 */ /* 0x000fc600078ec0ff */
[----:B------:R-:W-:-:S07]  /*4930*/  VIADD R8, R3, 0x1c300 ;  /* 0x0001c30003087836 */ /* 0x000fce0000000000 */
.L_x_120:
[----:B------:R-:W-:-:S03]  /*4940*/  UMOV UR4, 0xffffffff ;  /* 0xffffffff00047882 */ /* 0x000fc60000000000 */
[----:B------:R-:W-:Y:S05]  /*4950*/  BRA.DIV UR4, `(.L_x_109) ;  /* 0x0000001e044c7947 */ /* 0x000fea000b800000 */
[----:B------:R-:W-:-:S13]  /*4960*/  ELECT P6, URZ, PT ;  /* 0x00000000003f782f */ /* 0x000fda00038c0000 */
.L_x_157:
[----:B------:R-:W0:Y:S01]  /*4970*/  LDC R3, c[0x0][0x28c] ;  /* 0x0000a300ff037b82 */ /* 0x000e220000000800 */
[----:B------:R-:W-:Y:S01]  /*4980*/  BSSY B1, `(.L_x_110) ;  /* 0x0000039000017945 */ /* 0x000fe20003800000 */
[----:B0-----:R-:W-:-:S13]  /*4990*/  ISETP.LT.OR P6, PT, R3, 0x1, !P6 ;  /* 0x000000010300780c */ /* 0x001fda00077c1670 */
[----:B------:R-:W-:Y:S05]  /*49a0*/  @P6 BRA `(.L_x_111) ;  /* 0x0000000000d86947 */ /* 0x000fea0003800000 */
[----:B------:R-:W-:Y:S02]  /*49b0*/  IMAD.SHL.U32 R19, R19, 0x40, RZ ;  /* 0x0000004013137824 */ /* 0x000fe400078e00ff */
[----:B------:R-:W-:Y:S02]  /*49c0*/  IMAD R22, R22, 0x40, R10 ;  /* 0x0000004016167824 */ /* 0x000fe400078e020a */
[----:B------:R-:W-:Y:S02]  /*49d0*/  IMAD.MOV.U32 R14, RZ, RZ, RZ ;  /* 0x000000ffff0e7224 */ /* 0x000fe400078e00ff */
[----:B------:R-:W-:Y:S02]  /*49e0*/  IMAD.U32 R15, RZ, RZ, UR19 ;  /* 0x00000013ff0f7e24 */ /* 0x000fe4000f8e00ff */
[----:B------:R-:W-:Y:S02]  /*49f0*/  IMAD.MOV.U32 R3, RZ, RZ, R0 ;  /* 0x000000ffff037224 */ /* 0x000fe400078e0000 */
[----:B------:R-:W-:-:S07]  /*4a00*/  IMAD.MOV.U32 R5, RZ, RZ, R6 ;  /* 0x000000ffff057224 */ /* 0x000fce00078e0006 */
.L_x_115:
[----:B------:R-:W0:Y:S01]  /*4a10*/  S2R R11, SR_CgaCtaId ;  /* 0x00000000000b7919 */ /* 0x000e220000008800 */
[----:B------:R-:W-:-:S04]  /*4a20*/  MOV R4, 0x400 ;  /* 0x0000040000047802 */ /* 0x000fc80000000f00 */
[----:B0-----:R-:W-:Y:S02]  /*4a30*/  LEA R12, R11, R4, 0x18 ;  /* 0x000000040b0c7211 */ /* 0x001fe400078ec0ff */
[----:B------:R-:W-:Y:S01]  /*4a40*/  SHF.L.U32 R4, R3, 0x1f, RZ ;  /* 0x0000001f03047819 */ /* 0x000fe200000006ff */
[----:B------:R-:W0:Y:S02]  /*4a50*/  @!P2 LDC R11, c[0x0][0x500] ;  /* 0x00014000ff0bab82 */ /* 0x000e240000000800 */
[----:B------:R-:W-:-:S04]  /*4a60*/  IMAD R13, R5, 0x8, R12 ;  /* 0x00000008050d7824 */ /* 0x000fc800078e020c */
[----:B------:R-:W1:Y:S02]  /*4a70*/  SYNCS.PHASECHK.TRANS64.TRYWAIT P1, [R13+URZ+0xe0], R4 ;  /* 0x0000e0040d0075a7 */ /* 0x000e64000802017f */
[----:B-1----:R-:W-:Y:S05]  /*4a80*/  @!P1 BRA `(.L_x_112) ;  /* 0x0000001c00209947 */ /* 0x002fea0003800000 */
.L_x_158:
[----:B-1----:R-:W-:Y:S01]  /*4a90*/  PRMT R4, R7, 0x9910, RZ ;  /* 0x0000991007047816 */ /* 0x002fe200000000ff */
[----:B0-----:R0:W-:Y:S03]  /*4aa0*/  @!P2 SYNCS.ARRIVE.TRANS64 RZ, [R13+URZ], R11 ;  /* 0x0000000b0dffa9a7 */ /* 0x0011e6000800003f */
[----:B------:R-:W-:-:S13]  /*4ab0*/  ISETP.NE.AND P1, PT, R4, 0x2, PT ;  /* 0x000000020400780c */ /* 0x000fda0003f25270 */
[----:B0-----:R-:W-:Y:S05]  /*4ac0*/  @P1 BRA `(.L_x_113) ;  /* 0x0000000000041947 */ /* 0x001fea0003800000 */
[----:B------:R-:W-:Y:S01]  /*4ad0*/  BPT.TRAP 0x1 ;  /* 0x000000040000795c */ /* 0x000fe20000300000 */
.L_x_113:
[----:B------:R-:W-:Y:S05]  /*4ae0*/  @P0 BRA `(.L_x_114) ;  /* 0x0000000000040947 */ /* 0x000fea0003800000 */
[----:B------:R-:W-:Y:S01]  /*4af0*/  BPT.TRAP 0x1 ;  /* 0x000000040000795c */ /* 0x000fe20000300000 */
.L_x_114:
[----:B------:R-:W-:Y:S01]  /*4b00*/  R2UR UR13, R12 ;  /* 0x000000000c0d72ca */ /* 0x000fe200000e0000 */
[----:B------:R-:W-:Y:S01]  /*4b10*/  IMAD R12, R5, 0x1000, R12 ;  /* 0x00001000050c7824 */ /* 0x000fe200078e020c */
[----:B------:R-:W-:Y:S01]  /*4b20*/  R2UR UR9, R13 ;  /* 0x000000000d0972ca */ /* 0x000fe200000e0000 */
[----:B------:R-:W-:Y:S01]  /*4b30*/  IMAD R4, R5, 0x1000, R8 ;  /* 0x0000100005047824 */ /* 0x000fe200078e0208 */
[----:B------:R-:W-:Y:S01]  /*4b40*/  UIADD3 UR4, UP0, UR20, 0xf0, URZ ;  /* 0x000000f014047890 */ /* 0x000fe2000ff1e03f */
[----:B------:R-:W-:Y:S01]  /*4b50*/  VIADD R15, R15, 0xffffffff ;  /* 0xffffffff0f0f7836 */ /* 0x000fe20000000000 */
[----:B------:R-:W-:Y:S01]  /*4b60*/  R2UR UR5, R12 ;  /* 0x000000000c0572ca */ /* 0x000fe200000e0000 */
[----:B------:R-:W-:Y:S01]  /*4b70*/  UIADD3 UR22, UP1, UR20, 0x1f0, URZ ;  /* 0x000001f014167890 */ /* 0x000fe2000ff3e03f */
[----:B------:R-:W-:Y:S01]  /*4b80*/  R2UR UR8, R4 ;  /* 0x00000000040872ca */ /* 0x000fe200000e0000 */
[----:B------:R-:W-:Y:S01]  /*4b90*/  VIADD R5, R5, 0x1 ;  /* 0x0000000105057836 */ /* 0x000fe20000000000 */
[----:B------:R-:W-:Y:S01]  /*4ba0*/  R2UR UR11, R19 ;  /* 0x00000000130b72ca */ /* 0x000fe200000e0000 */
[----:B------:R-:W-:Y:S01]  /*4bb0*/  UIADD3.X UR23, URZ, UR21, URZ, UP1, !UPT ;  /* 0x000000153f177290 */ /* 0x000fe20008ffe43f */
[----:B------:R-:W-:Y:S01]  /*4bc0*/  R2UR UR10, R14 ;  /* 0x000000000e0a72ca */ /* 0x000fe200000e0000 */
[----:B------:R-:W-:Y:S01]  /*4bd0*/  UMOV UR6, 0x0 ;  /* 0x0000000000067882 */ /* 0x000fe20000000000 */
[----:B------:R-:W-:Y:S01]  /*4be0*/  R2UR UR12, R2 ;  /* 0x00000000020c72ca */ /* 0x000fe200000e0000 */
[----:B------:R-:W-:Y:S01]  /*4bf0*/  UMOV UR7, 0x10000000 ;  /* 0x1000000000077882 */ /* 0x000fe20000000000 */
[----:B------:R-:W-:Y:S01]  /*4c00*/  R2UR UR18, R22 ;  /* 0x00000000161272ca */ /* 0x000fe200000e0000 */
[----:B------:R-:W-:Y:S01]  /*4c10*/  UMOV UR24, 0xff0000 ;  /* 0x00ff000000187882 */ /* 0x000fe20000000000 */
[----:B------:R-:W-:Y:S01]  /*4c20*/  ISETP.GT.AND P3, PT, R15, 0x1, PT ;  /* 0x000000010f00780c */ /* 0x000fe20003f64270 */
[----:B------:R-:W-:Y:S01]  /*4c30*/  UIADD3 UR14, UR5, 0x300, URZ ;  /* 0x00000300050e7890 */ /* 0x000fe2000fffe03f */
[----:B------:R-:W-:Y:S01]  /*4c40*/  ISETP.NE.AND P1, PT, R5, 0x1c, PT ;  /* 0x0000001c0500780c */ /* 0x000fe20003f25270 */
[----:B------:R-:W-:Y:S01]  /*4c50*/  UIADD3.X UR5, URZ, UR21, URZ, UP0, !UPT ;  /* 0x000000153f057290 */ /* 0x000fe200087fe43f */
[----:B------:R-:W-:Y:S01]  /*4c60*/  VIADD R14, R14, 0x40 ;  /* 0x000000400e0e7836 */ /* 0x000fe20000000000 */
[----:B------:R-:W-:Y:S01]  /*4c70*/  UIADD3 UR13, UR13, UR8, URZ ;  /* 0x000000080d0d7290 */ /* 0x000fe2000fffe03f */
[----:B------:R-:W-:-:S02]  /*4c80*/  SEL R4, RZ, 0x1, P1 ;  /* 0x00000001ff047807 */ /* 0x000fc40000800000 */
[----:B------:R-:W-:Y:S01]  /*4c90*/  UMOV UR8, UR14 ;  /* 0x0000000e00087c82 */ /* 0x000fe20008000000 */
[----:B------:R-:W-:Y:S02]  /*4ca0*/  SEL R5, R5, RZ, P1 ;  /* 0x000000ff05057207 */ /* 0x000fe40000800000 */
[----:B------:R-:W-:Y:S01]  /*4cb0*/  LOP3.LUT R3, R3, R4, RZ, 0x3c, !PT ;  /* 0x0000000403037212 */ /* 0x000fe200078e3cff */
[----:B------:R0:W-:Y:S02]  /*4cc0*/  UTMALDG.3D [UR8], [UR4], desc[UR6] ;  /* 0x00000608040075b4 */ /* 0x0001e40008011000 */
[----:B0-----:R-:W-:Y:S01]  /*4cd0*/  UMOV UR11, UR18 ;  /* 0x00000012000b7c82 */ /* 0x001fe20008000000 */
[----:B------:R-:W-:Y:S02]  /*4ce0*/  UMOV UR8, UR13 ;  /* 0x0000000d00087c82 */ /* 0x000fe40008000000 */
[----:B------:R0:W-:Y:S02]  /*4cf0*/  UTMALDG.3D.MULTICAST [UR8], [UR22], UR24, desc[UR6] ;  /* 0x00000608160073b4 */ /* 0x0001e40008011818 */
[----:B0-----:R-:W-:Y:S05]  /*4d00*/  @P3 BRA `(.L_x_115) ;  /* 0xfffffffc00403947 */ /* 0x001fea000383ffff */
.L_x_111:
[----:B------:R-:W-:Y:S05]  /*4d10*/  BSYNC B1 ;  /* 0x0000000000017941 */ /* 0x000fea0003800000 */
.L_x_110:
[----:B------:R-:W2:Y:S01]  /*4d20*/  LDL.64 R12, [R1] ;  /* 0x00000000010c7983 */ /* 0x000ea20000100a00 */
[----:B------:R-:W-:Y:S01]  /*4d30*/  LOP3.LUT P4, RZ, R9, 0xff, RZ, 0xc0, !PT ;  /* 0x000000ff09ff7812 */ /* 0x000fe2000788c0ff */
[----:B------:R-:W-:Y:S01]  /*4d40*/  VIADD R9, R6, UR40 ;  /* 0x0000002806097c36 */ /* 0x000fe20008000000 */
[----:B------:R-:W-:Y:S01]  /*4d50*/  ULDC.64 UR4, c[0x0][0x650] ;  /* 0x0001940000047ab9 */ /* 0x000fe20000000a00 */
[----:B------:R-:W-:Y:S01]  /*4d60*/  IMAD.U32 R4, RZ, RZ, UR40 ;  /* 0x00000028ff047e24 */ /* 0x000fe2000f8e00ff */
[----:B------:R-:W-:Y:S01]  /*4d70*/  UISETP.GE.U32.AND UP0, UPT, UR40, 0x1c, UPT ;  /* 0x0000001c2800788c */ /* 0x000fe2000bf06070 */
[----:B------:R-:W-:Y:S01]  /*4d80*/  BSSY B1, `(.L_x_116) ;  /* 0x0000070000017945 */ /* 0x000fe20003800000 */
[----:B------:R-:W-:Y:S01]  /*4d90*/  ISETP.GT.U32.AND P1, PT, R9, 0x1b, PT ;  /* 0x0000001b0900780c */ /* 0x000fe20003f24070 */
[----:B------:R-:W-:Y:S02]  /*4da0*/  IMAD.MOV.U32 R19, RZ, RZ, -0x1 ;  /* 0xffffffffff137424 */ /* 0x000fe400078e00ff */
[----:B------:R-:W-:Y:S01]  /*4db0*/  IMAD.MOV.U32 R22, RZ, RZ, -0x1 ;  /* 0xffffffffff167424 */ /* 0x000fe200078e00ff */
[----:B------:R-:W-:-:S02]  /*4dc0*/  ISETP.LT.U32.AND P1, PT, R4, 0x1c, P1 ;  /* 0x0000001c0400780c */ /* 0x000fc40000f21070 */
[----:B------:R-:W-:Y:S01]  /*4dd0*/  PLOP3.LUT P3, PT, PT, PT, UP0, 0x80, 0x0 ;  /* 0x000000000000781c */ /* 0x000fe20003f6f008 */
[----:B------:R-:W0:Y:S01]  /*4de0*/  @P4 S2R R3, SR_CgaCtaId ;  /* 0x0000000000034919 */ /* 0x000e220000008800 */
[----:B------:R-:W-:Y:S02]  /*4df0*/  @P4 MOV R2, 0x400 ;  /* 0x0000040000024802 */ /* 0x000fe40000000f00 */
[----:B------:R-:W-:-:S04]  /*4e00*/  SEL R5, RZ, 0x1, !P1 ;  /* 0x00000001ff057807 */ /* 0x000fc80004800000 */
[----:B------:R-:W-:Y:S02]  /*4e10*/  LOP3.LUT R0, R0, R5, RZ, 0x3c, !PT ;  /* 0x0000000500007212 */ /* 0x000fe400078e3cff */
[----:B0-----:R-:W-:-:S04]  /*4e20*/  @P4 LEA R2, R3, R2, 0x18 ;  /* 0x0000000203024211 */ /* 0x001fc800078ec0ff */
[----:B------:R0:W-:Y:S02]  /*4e30*/  @P4 SYNCS.ARRIVE.TRANS64.A1T0 RZ, [R2+URZ+0x1f8], RZ ;  /* 0x0001f8ff02ff49a7 */ /* 0x0001e4000810003f */
[----:B0-----:R-:W-:-:S05]  /*4e40*/  SHF.R.U32.HI R2, RZ, 0x2, R9 ;  /* 0x00000002ff027819 */ /* 0x001fca0000011609 */
[----:B------:R-:W-:-:S04]  /*4e50*/  IMAD.WIDE.U32 R2, R2, 0x24924925, RZ ;  /* 0x2492492502027825 */ /* 0x000fc800078e00ff */
[----:B------:R-:W-:Y:S01]  /*4e60*/  IMAD R6, R3, -0x1c, R9 ;  /* 0xffffffe403067824 */ /* 0x000fe200078e0209 */
[--C-:B------:R-:W-:Y:S01]  /*4e70*/  @P3 LOP3.LUT R0, R0, 0x1, R3.reuse, 0x78, !PT ;  /* 0x0000000100003812 */ /* 0x100fe200078e7803 */
[----:B------:R-:W-:Y:S01]  /*4e80*/  IMAD.MOV.U32 R2, RZ, RZ, -0x1 ;  /* 0xffffffffff027424 */ /* 0x000fe200078e00ff */
[----:B------:R-:W-:Y:S02]  /*4e90*/  PRMT R3, RZ, 0x7610, R3 ;  /* 0x00007610ff037816 */ /* 0x000fe40000000003 */
[----:B------:R-:W-:Y:S02]  /*4ea0*/  PRMT R9, RZ, 0x7610, R9 ;  /* 0x00007610ff097816 */ /* 0x000fe40000000009 */
[----:B--2---:R-:W-:-:S04]  /*4eb0*/  IADD3 R18, P4, R18, R12, RZ ;  /* 0x0000000c12127210 */ /* 0x004fc80007f9e0ff */
[----:B------:R-:W-:Y:S01]  /*4ec0*/  ISETP.GE.U32.AND P1, PT, R18, UR4, PT ;  /* 0x0000000412007c0c */ /* 0x000fe2000bf26070 */
[----:B------:R-:W-:-:S05]  /*4ed0*/  IMAD.X R17, R17, 0x1, R23, P4 ;  /* 0x0000000111117824 */ /* 0x000fca00020e0617 */
[----:B------:R-:W-:-:S13]  /*4ee0*/  ISETP.GE.U32.AND.EX P1, PT, R17, UR5, PT, P1 ;  /* 0x0000000511007c0c */ /* 0x000fda000bf26110 */
[----:B------:R-:W-:Y:S05]  /*4ef0*/  @P1 BRA `(.L_x_117) ;  /* 0x0000000400601947 */ /* 0x000fea0003800000 */
[----:B------:R-:W0:Y:S01]  /*4f00*/  S2R R12, SR_CTAID.X ;  /* 0x00000000000c7919 */ /* 0x000e220000002500 */
[----:B------:R-:W-:Y:S01]  /*4f10*/  ULDC.64 UR4, c[0x0][0x628] ;  /* 0x00018a0000047ab9 */ /* 0x000fe20000000a00 */
[----:B------:R-:W-:Y:S01]  /*4f20*/  ULDC UR7, c[0x0][0x630] ;  /* 0x00018c0000077ab9 */ /* 0x000fe20000000800 */
[----:B------:R-:W-:Y:S01]  /*4f30*/  ISETP.NE.U32.AND P1, PT, RZ, UR4, PT ;  /* 0x00000004ff007c0c */ /* 0x000fe2000bf25070 */
[----:B------:R-:W1:Y:S01]  /*4f40*/  S2R R13, SR_CTAID.Y ;  /* 0x00000000000d7919 */ /* 0x000e620000002600 */
[----:B------:R-:W-:Y:S01]  /*4f50*/  ULDC UR8, c[0x0][0x150] ;  /* 0x0000540000087ab9 */ /* 0x000fe20000000800 */
[----:B------:R-:W-:Y:S01]  /*4f60*/  IMAD.MOV.U32 R2, RZ, RZ, R18 ;  /* 0x000000ffff027224 */ /* 0x000fe200078e0012 */
[----:B------:R-:W-:Y:S01]  /*4f70*/  ISETP.NE.AND.EX P1, PT, RZ, UR5, PT, P1 ;  /* 0x00000005ff007c0c */ /* 0x000fe2000bf25310 */
[----:B------:R-:W-:Y:S01]  /*4f80*/  IMAD.MOV.U32 R3, RZ, RZ, R17 ;  /* 0x000000ffff037224 */ /* 0x000fe200078e0011 */
[----:B0-----:R-:W-:-:S11]  /*4f90*/  I2FP.F32.U32 R14, R12 ;  /* 0x0000000c000e7245 */ /* 0x001fd60000201000 */
[----:B------:R-:W-:Y:S05]  /*4fa0*/  @!P1 BRA `(.L_x_118) ;  /* 0x0000000000289947 */ /* 0x000fea0003800000 */
[----:B------:R-:W-:Y:S02]  /*4fb0*/  ULDC UR6, c[0x0][0x634] ;  /* 0x00018d0000067ab9 */ /* 0x000fe40000000800 */
[----:B------:R-:W-:-:S05]  /*4fc0*/  IADD3 R3, P1, R18, UR6, RZ ;  /* 0x0000000612037c10 */ /* 0x000fca000ff3e0ff */
[----:B------:R-:W-:-:S04]  /*4fd0*/  IMAD.X R11, RZ, RZ, R17, P1 ;  /* 0x000000ffff0b7224 */ /* 0x000fc800008e0611 */
[----:B------:R-:W-:-:S04]  /*4fe0*/  IMAD.WIDE.U32 R4, R11, UR4, RZ ;  /* 0x000000040b047c25 */ /* 0x000fc8000f8e00ff */
[----:B------:R-:W-:-:S04]  /*4ff0*/  IMAD.WIDE.U32 R4, P1, R3, UR5, R4 ;  /* 0x0000000503047c25 */ /* 0x000fc8000f820004 */
[----:B------:R-:W-:-:S04]  /*5000*/  IMAD.WIDE.U32 R2, R3, UR4, RZ ;  /* 0x0000000403027c25 */ /* 0x000fc8000f8e00ff */
[----:B------:R-:W-:Y:S01]  /*5010*/  IMAD.MOV.U32 R2, RZ, RZ, R5 ;  /* 0x000000ffff027224 */ /* 0x000fe200078e0005 */
[----:B------:R-:W-:Y:S01]  /*5020*/  IADD3 RZ, P3, R3, R4, RZ ;  /* 0x0000000403ff7210 */ /* 0x000fe20007f7e0ff */
[----:B------:R-:W-:-:S04]  /*5030*/  IMAD.X R3, RZ, RZ, RZ, P1 ;  /* 0x000000ffff037224 */ /* 0x000fc800008e06ff */
[----:B------:R-:W-:-:S08]  /*5040*/  IMAD.WIDE.U32.X R2, R11, UR5, R2, P3 ;  /* 0x000000050b027c25 */ /* 0x000fd000098e0402 */
.L_x_118:
[----:B------:R-:W0:Y:S01]  /*5050*/  LDC R21, c[0x0][0x65c] ;  /* 0x00019700ff157b82 */ /* 0x000e220000000800 */
[--C-:B------:R-:W-:Y:S01]  /*5060*/  SHF.R.U64 R11, R2, UR7, R3.reuse ;  /* 0x00000007020b7c19 */ /* 0x100fe20008001203 */
[----:B------:R-:W-:Y:S01]  /*5070*/  FMUL R14, R14, UR8 ;  /* 0x000000080e0e7c20 */ /* 0x000fe20008400000 */
[----:B------:R-:W-:Y:S01]  /*5080*/  SHF.R.U32.HI R2, RZ, UR7, R3 ;  /* 0x00000007ff027c19 */ /* 0x000fe20008011603 */
[----:B------:R-:W-:Y:S01]  /*5090*/  ULDC UR6, c[0x0][0x154] ;  /* 0x0000550000067ab9 */ /* 0x000fe20000000800 */
[----:B------:R-:W-:Y:S01]  /*50a0*/  IADD3 R15, P1, RZ, -R11, RZ ;  /* 0x8000000bff0f7210 */ /* 0x000fe20007f3e0ff */
[----:B------:R-:W-:Y:S01]  /*50b0*/  ULDC.64 UR4, c[0x0][0x620] ;  /* 0x0001880000047ab9 */ /* 0x000fe20000000a00 */
[----:B-1----:R-:W-:Y:S01]  /*50c0*/  I2FP.F32.U32 R3, R13 ;  /* 0x0000000d00037245 */ /* 0x002fe20000201000 */
[----:B------:R-:W1:Y:S01]  /*50d0*/  LDC R19, c[0x0][0x144] ;  /* 0x00005100ff137b82 */ /* 0x000e620000000800 */
[----:B------:R-:W2:Y:S01]  /*50e0*/  F2I.U32.TRUNC.NTZ R14, R14 ;  /* 0x0000000e000e7305 */ /* 0x000ea2000020f000 */
[----:B------:R-:W-:-:S02]  /*50f0*/  IMAD.X R2, RZ, RZ, ~R2, P1 ;  /* 0x000000ffff027224 */ /* 0x000fc400008e0e02 */
[----:B------:R-:W-:Y:S01]  /*5100*/  FMUL R4, R3, UR6 ;  /* 0x0000000603047c20 */ /* 0x000fe20008400000 */
[----:B------:R-:W-:Y:S01]  /*5110*/  IMAD.MOV.U32 R3, RZ, RZ, R17 ;  /* 0x000000ffff037224 */ /* 0x000fe200078e0011 */
[----:B------:R-:W-:Y:S01]  /*5120*/  ULDC.64 UR6, c[0x0][0x640] ;  /* 0x0001900000067ab9 */ /* 0x000fe20000000a00 */
[----:B------:R-:W-:Y:S01]  /*5130*/  IMAD R2, R2, UR4, RZ ;  /* 0x0000000402027c24 */ /* 0x000fe2000f8e02ff */
[----:B------:R-:W3:Y:S01]  /*5140*/  LDC R20, c[0x0][0x148] ;  /* 0x00005200ff147b82 */ /* 0x000ee20000000800 */
[----:B------:R-:W-:Y:S01]  /*5150*/  ISETP.NE.U32.AND P1, PT, RZ, UR6, PT ;  /* 0x00000006ff007c0c */ /* 0x000fe2000bf25070 */
[----:B------:R-:W4:Y:S01]  /*5160*/  F2I.U32.TRUNC.NTZ R4, R4 ;  /* 0x0000000400047305 */ /* 0x000f22000020f000 */
[----:B------:R-:W-:Y:S02]  /*5170*/  IMAD R5, R15, UR5, R2 ;  /* 0x000000050f057c24 */ /* 0x000fe4000f8e0202 */
[----:B------:R-:W-:Y:S01]  /*5180*/  IMAD.MOV.U32 R2, RZ, RZ, R18 ;  /* 0x000000ffff027224 */ /* 0x000fe200078e0012 */
[----:B------:R-:W-:-:S02]  /*5190*/  ISETP.NE.AND.EX P1, PT, RZ, UR7, PT, P1 ;  /* 0x00000007ff007c0c */ /* 0x000fc4000bf25310 */
[----:B0-----:R-:W-:Y:S01]  /*51a0*/  ISETP.NE.AND P4, PT, R21, 0x1, PT ;  /* 0x000000011500780c */ /* 0x001fe20003f85270 */
[----:B------:R-:W-:Y:S01]  /*51b0*/  IMAD.WIDE.U32 R2, R15, UR4, R2 ;  /* 0x000000040f027c25 */ /* 0x000fe2000f8e0002 */
[----:B------:R-:W-:-:S03]  /*51c0*/  ULDC UR4, c[0x0][0x618] ;  /* 0x0001860000047ab9 */ /* 0x000fc60000000800 */
[----:B--2---:R-:W-:Y:S02]  /*51d0*/  IMAD.MOV R14, RZ, RZ, -R14 ;  /* 0x000000ffff0e7224 */ /* 0x004fe400078e0a0e */
[----:B------:R-:W-:Y:S02]  /*51e0*/  IMAD.IADD R3, R3, 0x1, R5 ;  /* 0x0000000103037824 */ /* 0x000fe400078e0205 */
[----:B-1----:R-:W-:-:S03]  /*51f0*/  IMAD R12, R19, R14, R12 ;  /* 0x0000000e130c7224 */ /* 0x002fc600078e020c */
[--C-:B------:R-:W-:Y:S01]  /*5200*/  SHF.R.U64 R14, R2, UR4, R3.reuse ;  /* 0x00000004020e7c19 */ /* 0x100fe20008001203 */
[----:B----4-:R-:W-:Y:S01]  /*5210*/  IMAD.MOV R2, RZ, RZ, -R4 ;  /* 0x000000ffff027224 */ /* 0x010fe200078e0a04 */
[----:B------:R-:W-:Y:S01]  /*5220*/  SHF.R.U32.HI R3, RZ, UR4, R3 ;  /* 0x00000004ff037c19 */ /* 0x000fe20008011603 */
[----:B------:R-:W-:Y:S02]  /*5230*/  ULDC UR4, c[0x0][0x608] ;  /* 0x0001820000047ab9 */ /* 0x000fe40000000800 */
[----:B---3--:R-:W-:Y:S01]  /*5240*/  @P4 IMAD R12, R20, R2, R13 ;  /* 0x00000002140c4224 */ /* 0x008fe200078e020d */
[--C-:B------:R-:W-:Y:S02]  /*5250*/  SHF.R.U64 R19, R14, UR4, R3.reuse ;  /* 0x000000040e137c19 */ /* 0x100fe40008001203 */
[----:B------:R-:W-:Y:S01]  /*5260*/  SHF.R.U32.HI R2, RZ, UR4, R3 ;  /* 0x00000004ff027c19 */ /* 0x000fe20008011603 */
[----:B------:R-:W-:-:S03]  /*5270*/  ULDC UR4, c[0x0][0x658] ;  /* 0x0001960000047ab9 */ /* 0x000fc60000000800 */
[--C-:B------:R-:W-:Y:S02]  /*5280*/  SHF.R.U64 R13, R19, UR4, R2.reuse ;  /* 0x00000004130d7c19 */ /* 0x100fe40008001202 */
[----:B------:R-:W-:-:S03]  /*5290*/  SHF.R.U32.HI R2, RZ, UR4, R2 ;  /* 0x00000004ff027c19 */ /* 0x000fc60008011602 */
[----:B------:R-:W-:Y:S02]  /*52a0*/  IMAD.MOV.U32 R4, RZ, RZ, R13 ;  /* 0x000000ffff047224 */ /* 0x000fe400078e000d */
[----:B------:R-:W-:Y:S01]  /*52b0*/  IMAD.MOV.U32 R3, RZ, RZ, R2 ;  /* 0x000000ffff037224 */ /* 0x000fe200078e0002 */
[----:B------:R-:W-:Y:S06]  /*52c0*/  @!P1 BRA `(.L_x_119) ;  /* 0x00000000002c9947 */ /* 0x000fec0003800000 */
        /* <DEDUP_REMOVED lines=9> */
[----:B------:R-:W-:-:S04]  /*5360*/  IMAD.WIDE.U32.X R2, R15, UR7, R2, P3 ;  /* 0x000000070f027c25 */ /* 0x000fc800098e0402 */
[----:B------:R-:W-:-:S07]  /*5370*/  IMAD.MOV.U32 R4, RZ, RZ, R2 ;  /* 0x000000ffff047224 */ /* 0x000fce00078e0002 */
.L_x_119:
[----:B------:R-:W-:Y:S01]  /*5380*/  ULDC UR4, c[0x0][0x648] ;  /* 0x0001920000047ab9 */ /* 0x000fe20000000800 */
[----:B------:R-:W-:Y:S01]  /*5390*/  LOP3.LUT R2, R19, UR16, RZ, 0xc0, !PT ;  /* 0x0000001013027c12 */ /* 0x000fe2000f8ec0ff */
[----:B------:R-:W-:Y:S01]  /*53a0*/  ULDC UR5, c[0x0][0x610] ;  /* 0x0001840000057ab9 */ /* 0x000fe20000000800 */
[----:B------:R-:W-:Y:S01]  /*53b0*/  SHF.R.U64 R3, R4, UR4, R3 ;  /* 0x0000000404037c19 */ /* 0x000fe20008001203 */
[----:B------:R-:W-:Y:S01]  /*53c0*/  ULDC UR4, c[0x0][0x638] ;  /* 0x00018e0000047ab9 */ /* 0x000fe20000000800 */
[----:B------:R-:W-:-:S03]  /*53d0*/  LOP3.LUT R14, R14, UR15, RZ, 0xc0, !PT ;  /* 0x0000000f0e0e7c12 */ /* 0x000fc6000f8ec0ff */
[----:B------:R-:W-:Y:S02]  /*53e0*/  IMAD.MOV R4, RZ, RZ, -R3 ;  /* 0x000000ffff047224 */ /* 0x000fe400078e0a03 */
[----:B------:R-:W-:Y:S02]  /*53f0*/  IMAD R3, R3, UR17, R2 ;  /* 0x0000001103037c24 */ /* 0x000fe4000f8e0202 */
[----:B------:R-:W-:Y:S01]  /*5400*/  IMAD R13, R4, UR4, R13 ;  /* 0x00000004040d7c24 */ /* 0x000fe2000f8e020d */
[----:B------:R-:W-:Y:S01]  /*5410*/  ULDC UR4, c[0x0][0x600] ;  /* 0x0001800000047ab9 */ /* 0x000fe20000000800 */
[----:B------:R-:W-:Y:S02]  /*5420*/  IMAD R12, R3, UR5, R12 ;  /* 0x00000005030c7c24 */ /* 0x000fe4000f8e020c */
[----:B------:R-:W-:Y:S02]  /*5430*/  IMAD R13, R13, UR4, R14 ;  /* 0x000000040d0d7c24 */ /* 0x000fe4000f8e020e */
[----:B------:R-:W-:-:S02]  /*5440*/  IMAD.MOV.U32 R3, RZ, RZ, 0x1 ;  /* 0x00000001ff037424 */ /* 0x000fc400078e00ff */
[----:B------:R-:W-:Y:S01]  /*5450*/  IMAD.MOV.U32 R2, RZ, RZ, R11 ;  /* 0x000000ffff027224 */ /* 0x000fe200078e000b */
[----:B------:R-:W-:Y:S02]  /*5460*/  SEL R22, R13, R12, !P4 ;  /* 0x0000000c0d167207 */ /* 0x000fe40006000000 */
[----:B------:R-:W-:-:S07]  /*5470*/  SEL R19, R12, R13, !P4 ;  /* 0x0000000d0c137207 */ /* 0x000fce0006000000 */
.L_x_117:
[----:B------:R-:W-:Y:S05]  /*5480*/  BSYNC B1 ;  /* 0x0000000000017941 */ /* 0x000fea0003800000 */
.L_x_116:
[----:B------:R-:W-:-:S13]  /*5490*/  LOP3.LUT P1, RZ, R3, 0xff, RZ, 0xc0, !PT ;  /* 0x000000ff03ff7812 */ /* 0x000fda000782c0ff */
[----:B------:R-:W-:Y:S05]  /*54a0*/  @P1 BRA `(.L_x_120) ;  /* 0xfffffff400241947 */ /* 0x000fea000383ffff */
[----:B------:R-:W-:Y:S05]  /*54b0*/  BSYNC B0 ;  /* 0x0000000000007941 */ /* 0x000fea0003800000 */
.L_x_108:
[----:B------:R-:W-:-:S03]  /*54c0*/  UMOV UR4, 0xffffffff ;  /* 0xffffffff00047882 */ /* 0x000fc60000000000 */
[----:B------:R-:W-:Y:S05]  /*54d0*/  BRA.DIV UR4, `(.L_x_121) ;  /* 0x0000001204a07947 */ /* 0x000fea000b800000 */
[----:B------:R-:W-:-:S13]  /*54e0*/  ELECT P6, URZ, PT ;  /* 0x00000000003f782f */ /* 0x000fda00038c0000 */
.L_x_161:
[----:B------:R-:W-:Y:S04]  /*54f0*/  BSSY B0, `(.L_x_122) ;  /* 0x0000103000007945 */ /* 0x000fe80003800000 */
[----:B------:R-:W-:Y:S05]  /*5500*/  @!P6 BRA `(.L_x_123) ;  /* 0x000000100004e947 */ /* 0x000fea0003800000 */
[----:B------:R-:W-:-:S04]  /*5510*/  LOP3.LUT R16, R16, 0x2, RZ, 0xfc, !PT ;  /* 0x0000000210107812 */ /* 0x000fc800078efcff */
[----:B------:R-:W-:-:S13]  /*5520*/  ISETP.NE.AND P0, PT, R16, 0x3, PT ;  /* 0x000000031000780c */ /* 0x000fda0003f05270 */
[----:B------:R-:W-:Y:S05]  /*5530*/  @!P0 BRA `(.L_x_124) ;  /* 0x0000000000048947 */ /* 0x000fea0003800000 */
[----:B------:R-:W-:Y:S01]  /*5540*/  BPT.TRAP 0x1 ;  /* 0x000000040000795c */ /* 0x000fe20000300000 */
.L_x_124:
[----:B------:R-:W0:Y:S01]  /*5550*/  S2R R3, SR_CgaCtaId ;  /* 0x0000000000037919 */ /* 0x000e220000008800 */
[----:B------:R-:W-:-:S04]  /*5560*/  MOV R2, 0x400 ;  /* 0x0000040000027802 */ /* 0x000fc80000000f00 */
[----:B0-----:R-:W-:Y:S02]  /*5570*/  LEA R3, R3, R2, 0x18 ;  /* 0x0000000203037211 */ /* 0x001fe400078ec0ff */
[----:B------:R-:W-:-:S03]  /*5580*/  SHF.L.U32 R2, R0, 0x1f, RZ ;  /* 0x0000001f00027819 */ /* 0x000fc600000006ff */
[----:B------:R-:W-:-:S04]  /*5590*/  VIADD R3, R3, 0xe0 ;  /* 0x000000e003037836 */ /* 0x000fc80000000000 */
[C---:B------:R-:W-:Y:S02]  /*55a0*/  IMAD R7, R6.reuse, 0x8, R3 ;  /* 0x0000000806077824 */ /* 0x040fe400078e0203 */
[----:B------:R-:W-:Y:S02]  /*55b0*/  VIADD R6, R6, 0x1 ;  /* 0x0000000106067836 */ /* 0x000fe40000000000 */
[----:B------:R-:W0:Y:S03]  /*55c0*/  SYNCS.PHASECHK.TRANS64.TRYWAIT P0, [R7+URZ], R2 ;  /* 0x00000002070075a7 */ /* 0x000e26000800017f */
[----:B------:R-:W-:-:S04]  /*55d0*/  ISETP.NE.AND P1, PT, R6, 0x1c, PT ;  /* 0x0000001c0600780c */ /* 0x000fc80003f25270 */
[----:B------:R-:W-:Y:S02]  /*55e0*/  SEL R5, RZ, 0x1, P1 ;  /* 0x00000001ff057807 */ /* 0x000fe40000800000 */
[----:B------:R-:W-:Y:S02]  /*55f0*/  SEL R6, R6, RZ, P1 ;  /* 0x000000ff06067207 */ /* 0x000fe40000800000 */
[----:B------:R-:W-:-:S03]  /*5600*/  LOP3.LUT R5, R0, R5, RZ, 0x3c, !PT ;  /* 0x0000000500057212 */ /* 0x000fc600078e3cff */
[----:B------:R-:W-:Y:S01]  /*5610*/  IMAD R9, R6, 0x8, R3 ;  /* 0x0000000806097824 */ /* 0x000fe200078e0203 */
[----:B------:R-:W-:Y:S01]  /*5620*/  SHF.L.U32 R4, R5, 0x1f, RZ ;  /* 0x0000001f05047819 */ /* 0x000fe200000006ff */
[----:B0-----:R-:W-:Y:S06]  /*5630*/  @!P0 BRA `(.L_x_125) ;  /* 0x0000001000688947 */ /* 0x001fec0003800000 */
.L_x_162:
[----:B------:R-:W1:Y:S01]  /*5640*/  SYNCS.PHASECHK.TRANS64.TRYWAIT P0, [R9+URZ], R4 ;  /* 0x00000004090075a7 */ /* 0x000e62000800017f */
[----:B------:R-:W-:-:S05]  /*5650*/  VIADD R0, R6, 0x1 ;  /* 0x0000000106007836 */ /* 0x000fca0000000000 */
[----:B------:R-:W-:-:S04]  /*5660*/  ISETP.NE.AND P1, PT, R0, 0x1c, PT ;  /* 0x0000001c0000780c */ /* 0x000fc80003f25270 */
[----:B0-----:R-:W-:Y:S02]  /*5670*/  SEL R2, RZ, 0x1, P1 ;  /* 0x00000001ff027807 */ /* 0x001fe40000800000 */
[----:B------:R-:W-:Y:S02]  /*5680*/  SEL R0, R0, RZ, P1 ;  /* 0x000000ff00007207 */ /* 0x000fe40000800000 */
[----:B------:R-:W-:-:S03]  /*5690*/  LOP3.LUT R7, R5, R2, RZ, 0x3c, !PT ;  /* 0x0000000205077212 */ /* 0x000fc600078e3cff */
[----:B------:R-:W-:Y:S01]  /*56a0*/  IMAD R6, R0, 0x8, R3 ;  /* 0x0000000800067824 */ /* 0x000fe200078e0203 */
[----:B------:R-:W-:Y:S01]  /*56b0*/  SHF.L.U32 R5, R7, 0x1f, RZ ;  /* 0x0000001f07057819 */ /* 0x000fe200000006ff */
[----:B-1----:R-:W-:Y:S06]  /*56c0*/  @!P0 BRA `(.L_x_126) ;  /* 0x0000001000588947 */ /* 0x002fec0003800000 */
.L_x_163:
[----:B------:R-:W1:Y:S01]  /*56d0*/  SYNCS.PHASECHK.TRANS64.TRYWAIT P0, [R6+URZ], R5 ;  /* 0x00000005060075a7 */ /* 0x000e62000800017f */
[----:B------:R-:W-:-:S05]  /*56e0*/  VIADD R0, R0, 0x1 ;  /* 0x0000000100007836 */ /* 0x000fca0000000000 */
[----:B------:R-:W-:-:S04]  /*56f0*/  ISETP.NE.AND P1, PT, R0, 0x1c, PT ;  /* 0x0000001c0000780c */ /* 0x000fc80003f25270 */
[----:B------:R-:W-:Y:S02]  /*5700*/  SEL R2, RZ, 0x1, P1 ;  /* 0x00000001ff027807 */ /* 0x000fe40000800000 */
[----:B------:R-:W-:Y:S02]  /*5710*/  SEL R0, R0, RZ, P1 ;  /* 0x000000ff00007207 */ /* 0x000fe40000800000 */
[----:B------:R-:W-:-:S03]  /*5720*/  LOP3.LUT R7, R7, R2, RZ, 0x3c, !PT ;  /* 0x0000000207077212 */ /* 0x000fc600078e3cff */
[----:B0-----:R-:W-:Y:S01]  /*5730*/  IMAD R9, R0, 0x8, R3 ;  /* 0x0000000800097824 */ /* 0x001fe200078e0203 */
[----:B------:R-:W-:Y:S01]  /*5740*/  SHF.L.U32 R4, R7, 0x1f, RZ ;  /* 0x0000001f07047819 */ /* 0x000fe200000006ff */
[----:B-1----:R-:W-:Y:S06]  /*5750*/  @!P0 BRA `(.L_x_127) ;  /* 0x0000001000488947 */ /* 0x002fec0003800000 */
.L_x_164:
        /* <DEDUP_REMOVED lines=9> */
.L_x_165:
        /* <DEDUP_REMOVED lines=9> */
.L_x_166:
        /* <DEDUP_REMOVED lines=9> */
.L_x_167:
        /* <DEDUP_REMOVED lines=9> */
.L_x_168:
        /* <DEDUP_REMOVED lines=9> */
.L_x_169:
        /* <DEDUP_REMOVED lines=9> */
.L_x_170:
        /* <DEDUP_REMOVED lines=9> */
.L_x_171:
        /* <DEDUP_REMOVED lines=9> */
.L_x_172:
        /* <DEDUP_REMOVED lines=9> */
.L_x_173:
        /* <DEDUP_REMOVED lines=9> */
.L_x_174:
        /* <DEDUP_REMOVED lines=9> */
.L_x_175:
        /* <DEDUP_REMOVED lines=9> */
.L_x_176:
        /* <DEDUP_REMOVED lines=9> */
.L_x_177:
        /* <DEDUP_REMOVED lines=9> */
.L_x_178:
        /* <DEDUP_REMOVED lines=9> */
.L_x_179:
        /* <DEDUP_REMOVED lines=9> */
.L_x_180:
        /* <DEDUP_REMOVED lines=9> */
.L_x_181:
        /* <DEDUP_REMOVED lines=9> */
.L_x_182:
        /* <DEDUP_REMOVED lines=9> */
.L_x_183:
        /* <DEDUP_REMOVED lines=9> */
.L_x_184:
        /* <DEDUP_REMOVED lines=9> */
.L_x_185:
        /* <DEDUP_REMOVED lines=9> */
.L_x_186:
        /* <DEDUP_REMOVED lines=9> */
.L_x_187:
[----:B------:R-:W1:Y:S01]  /*6450*/  SYNCS.PHASECHK.TRANS64.TRYWAIT P0, [R6+URZ], R5 ;  /* 0x00000005060075a7 */ /* 0x000e62000800017f */
[----:B------:R-:W-:-:S05]  /*6460*/  VIADD R0, R0, 0x1 ;  /* 0x0000000100007836 */ /* 0x000fca0000000000 */
[----:B------:R-:W-:-:S04]  /*6470*/  ISETP.NE.AND P1, PT, R0, 0x1c, PT ;  /* 0x0000001c0000780c */ /* 0x000fc80003f25270 */
[----:B------:R-:W-:Y:S02]  /*6480*/  SEL R2, RZ, 0x1, P1 ;  /* 0x00000001ff027807 */ /* 0x000fe40000800000 */
[----:B------:R-:W-:Y:S02]  /*6490*/  SEL R0, R0, RZ, P1 ;  /* 0x000000ff00007207 */ /* 0x000fe40000800000 */
[----:B------:R-:W-:Y:S01]  /*64a0*/  LOP3.LUT R2, R7, R2, RZ, 0x3c, !PT ;  /* 0x0000000207027212 */ /* 0x000fe200078e3cff */
[----:B-1----:R-:W-:Y:S06]  /*64b0*/  @!P0 BRA `(.L_x_151) ;  /* 0x0000000800d08947 */ /* 0x002fec0003800000 */
.L_x_188:
[----:B------:R-:W-:Y:S01]  /*64c0*/  IMAD R3, R0, 0x8, R3 ;  /* 0x0000000800037824 */ /* 0x000fe200078e0203 */
[----:B------:R-:W-:-:S07]  /*64d0*/  SHF.L.U32 R0, R2, 0x1f, RZ ;  /* 0x0000001f02007819 */ /* 0x000fce00000006ff */
.L_x_152:
[----:B--2---:R2:W3:Y:S02]  /*64e0*/  SYNCS.PHASECHK.TRANS64.TRYWAIT P0, [R3+URZ], R0 ;  /* 0x00000000030075a7 */ /* 0x0044e4000800017f */
[----:B---3--:R-:W-:Y:S05]  /*64f0*/  @!P0 NANOSLEEP.SYNCS 0x989680 ;  /* 0x009896800000895d */ /* 0x008fea0003900000 */
[----:B------:R-:W3:Y:S02]  /*6500*/  @!P0 SYNCS.PHASECHK.TRANS64 P0, [R3+URZ], R0 ;  /* 0x00000000030085a7 */ /* 0x000ee4000800007f */
[----:B---3--:R-:W-:Y:S05]  /*6510*/  @!P0 BRA `(.L_x_152) ;  /* 0xfffffffc00f08947 */ /* 0x008fea000383ffff */
.L_x_123:
[----:B------:R-:W-:Y:S05]  /*6520*/  BSYNC B0 ;  /* 0x0000000000007941 */ /* 0x000fea0003800000 */
.L_x_122:
[----:B------:R-:W-:Y:S05]  /*6530*/  EXIT ;  /* 0x000000000000794d */ /* 0x000fea0003800000 */
.L_x_20:
[----:B-1----:R1:W2:Y:S02]  /*6540*/  SYNCS.PHASECHK.TRANS64.TRYWAIT P0, [R65+URZ], R0 ;  /* 0x00000000410075a7 */ /* 0x0022a4000800017f */
[----:B--2---:R-:W-:Y:S05]  /*6550*/  @!P0 NANOSLEEP.SYNCS 0x989680 ;  /* 0x009896800000895d */ /* 0x004fea0003900000 */
[----:B------:R-:W2:Y:S02]  /*6560*/  @!P0 SYNCS.PHASECHK.TRANS64 P0, [R65+URZ], R0 ;  /* 0x00000000410085a7 */ /* 0x000ea4000800007f */
[----:B--2---:R-:W-:Y:S05]  /*6570*/  @!P0 BRA `(.L_x_20) ;  /* 0xfffffffc00f08947 */ /* 0x004fea000383ffff */
[----:B------:R-:W-:Y:S05]  /*6580*/  BRA `(.L_x_153) ;  /* 0xffffffb4003c7947 */ /* 0x000fea000383ffff */
.L_x_25:
[----:B--2---:R2:W3:Y:S02]  /*6590*/  SYNCS.PHASECHK.TRANS64.TRYWAIT P1, [R3+URZ], R0 ;  /* 0x00000000030075a7 */ /* 0x0044e4000802017f */
[----:B---3--:R-:W-:Y:S05]  /*65a0*/  @!P1 NANOSLEEP.SYNCS 0x989680 ;  /* 0x009896800000995d */ /* 0x008fea0003900000 */
[----:B------:R-:W3:Y:S02]  /*65b0*/  @!P1 SYNCS.PHASECHK.TRANS64 P1, [R3+URZ], R0 ;  /* 0x00000000030095a7 */ /* 0x000ee4000802007f */
[----:B---3--:R-:W-:Y:S05]  /*65c0*/  @!P1 BRA `(.L_x_25) ;  /* 0xfffffffc00f09947 */ /* 0x008fea000383ffff */
[----:B------:R-:W-:Y:S05]  /*65d0*/  BRA `(.L_x_24) ;  /* 0xffffffb400a47947 */ /* 0x000fea000383ffff */
.L_x_30:
[----:B--2---:R-:W-:-:S04]  /*65e0*/  IMAD.U32 R5, RZ, RZ, UR4 ;  /* 0x00000004ff057e24 */ /* 0x004fc8000f8e00ff */
[----:B------:R2:W3:Y:S03]  /*65f0*/  SYNCS.PHASECHK.TRANS64.TRYWAIT P1, [R5+URZ], R4 ;  /* 0x00000004050075a7 */ /* 0x0004e6000802017f */
[----:B---3--:R-:W-:Y:S05]  /*6600*/  @!P1 NANOSLEEP.SYNCS 0x989680 ;  /* 0x009896800000995d */ /* 0x008fea0003900000 */
[----:B------:R-:W3:Y:S02]  /*6610*/  @!P1 SYNCS.PHASECHK.TRANS64 P1, [R5+URZ], R4 ;  /* 0x00000004050095a7 */ /* 0x000ee4000802007f */
[----:B---3--:R-:W-:Y:S05]  /*6620*/  @!P1 BRA `(.L_x_30) ;  /* 0xfffffffc00ec9947 */ /* 0x008fea000383ffff */
[----:B------:R-:W-:Y:S05]  /*6630*/  BRA `(.L_x_29) ;  /* 0xffffffb8001c7947 */ /* 0x000fea000383ffff */
.L_x_36:
[----:B-1----:R1:W2:Y:S02]  /*6640*/  SYNCS.PHASECHK.TRANS64.TRYWAIT P0, [R65+URZ+0x10], R0 ;  /* 0x00001000410075a7 */ /* 0x0022a4000800017f */
[----:B--2---:R-:W-:Y:S05]  /*6650*/  @!P0 NANOSLEEP.SYNCS 0x989680 ;  /* 0x009896800000895d */ /* 0x004fea0003900000 */
[----:B------:R-:W2:Y:S02]  /*6660*/  @!P0 SYNCS.PHASECHK.TRANS64 P0, [R65+URZ+0x10], R0 ;  /* 0x00001000410085a7 */ /* 0x000ea4000800007f */
[----:B--2---:R-:W-:Y:S05]  /*6670*/  @!P0 BRA `(.L_x_36) ;  /* 0xfffffffc00f08947 */ /* 0x004fea000383ffff */
[----:B------:R-:W-:Y:S05]  /*6680*/  BRA `(.L_x_154) ;  /* 0xffffffbc00287947 */ /* 0x000fea000383ffff */
.L_x_109:
[----:B------:R-:W-:Y:S01]  /*6690*/  BSSY B1, `(.L_x_155) ;  /* 0x0000006000017945 */ /* 0x000fe20003800000 */
[----:B------:R-:W-:-:S07]  /*66a0*/  IMAD.MOV.U32 R15, RZ, RZ, -0x1 ;  /* 0xffffffffff0f7424 */ /* 0x000fce00078e00ff */
[----:B-----5:R-:W-:Y:S05]  /*66b0*/  WARPSYNC.COLLECTIVE R15, `(.L_x_156) ;  /* 0x000000000f0c7348 */ /* 0x020fea0003c00000 */
[----:B------:R-:W-:Y:S02]  /*66c0*/  ELECT P6, UR62, PT ;  /* 0x00000000003e782f */ /* 0x000fe400038c0000 */
[----:B------:R-:W-:Y:S01]  /*66d0*/  MOV R14, UR62 ;  /* 0x0000003e000e7c02 */ /* 0x000fe20008000f00 */
[----:B-----5:R-:W-:Y:S10]  /*66e0*/  ENDCOLLECTIVE ;  /* 0x000000000000791b */ /* 0x020ff40003800000 */
.L_x_156:
[----:B------:R-:W-:Y:S05]  /*66f0*/  BSYNC B1 ;  /* 0x0000000000017941 */ /* 0x000fea0003800000 */
.L_x_155:
[----:B------:R-:W-:Y:S05]  /*6700*/  BRA `(.L_x_157) ;  /* 0xffffffe000987947 */ /* 0x000fea000383ffff */
.L_x_112:
[----:B-1----:R1:W2:Y:S02]  /*6710*/  SYNCS.PHASECHK.TRANS64.TRYWAIT P1, [R13+URZ+0xe0], R4 ;  /* 0x0000e0040d0075a7 */ /* 0x0022a4000802017f */
[----:B--2---:R-:W-:Y:S05]  /*6720*/  @!P1 NANOSLEEP.SYNCS 0x989680 ;  /* 0x009896800000995d */ /* 0x004fea0003900000 */
[----:B------:R-:W2:Y:S02]  /*6730*/  @!P1 SYNCS.PHASECHK.TRANS64 P1, [R13+URZ+0xe0], R4 ;  /* 0x0000e0040d0095a7 */ /* 0x000ea4000802007f */
[----:B--2---:R-:W-:Y:S05]  /*6740*/  @!P1 BRA `(.L_x_112) ;  /* 0xfffffffc00f09947 */ /* 0x004fea000383ffff */
[----:B------:R-:W-:Y:S05]  /*6750*/  BRA `(.L_x_158) ;  /* 0xffffffe000cc7947 */ /* 0x000fea000383ffff */
.L_x_121:
[----:B------:R-:W-:Y:S01]  /*6760*/  BSSY B0, `(.L_x_159) ;  /* 0x0000006000007945 */ /* 0x000fe20003800000 */
[----:B------:R-:W-:-:S07]  /*6770*/  IMAD.MOV.U32 R15, RZ, RZ, -0x1 ;  /* 0xffffffffff0f7424 */ /* 0x000fce00078e00ff */
[----:B-----5:R-:W-:Y:S05]  /*6780*/  WARPSYNC.COLLECTIVE R15, `(.L_x_160) ;  /* 0x000000000f0c7348 */ /* 0x020fea0003c00000 */
[----:B------:R-:W-:Y:S02]  /*6790*/  ELECT P6, UR62, PT ;  /* 0x00000000003e782f */ /* 0x000fe400038c0000 */
[----:B------:R-:W-:Y:S01]  /*67a0*/  MOV R14, UR62 ;  /* 0x0000003e000e7c02 */ /* 0x000fe20008000f00 */
[----:B-----5:R-:W-:Y:S10]  /*67b0*/  ENDCOLLECTIVE ;  /* 0x000000000000791b */ /* 0x020ff40003800000 */
.L_x_160:
[----:B------:R-:W-:Y:S05]  /*67c0*/  BSYNC B0 ;  /* 0x0000000000007941 */ /* 0x000fea0003800000 */
.L_x_159:
[----:B------:R-:W-:Y:S05]  /*67d0*/  BRA `(.L_x_161) ;  /* 0xffffffec00447947 */ /* 0x000fea000383ffff */
.L_x_125:
[----:B0-----:R0:W1:Y:S02]  /*67e0*/  SYNCS.PHASECHK.TRANS64.TRYWAIT P0, [R7+URZ], R2 ;  /* 0x00000002070075a7 */ /* 0x001064000800017f */
[----:B-1----:R-:W-:Y:S05]  /*67f0*/  @!P0 NANOSLEEP.SYNCS 0x989680 ;  /* 0x009896800000895d */ /* 0x002fea0003900000 */
[----:B------:R-:W1:Y:S02]  /*6800*/  @!P0 SYNCS.PHASECHK.TRANS64 P0, [R7+URZ], R2 ;  /* 0x00000002070085a7 */ /* 0x000e64000800007f */
[----:B-1----:R-:W-:Y:S05]  /*6810*/  @!P0 BRA `(.L_x_125) ;  /* 0xfffffffc00f08947 */ /* 0x002fea000383ffff */
[----:B------:R-:W-:Y:S05]  /*6820*/  BRA `(.L_x_162) ;  /* 0xffffffec00847947 */ /* 0x000fea000383ffff */
.L_x_126:
[----:B0-----:R0:W1:Y:S02]  /*6830*/  SYNCS.PHASECHK.TRANS64.TRYWAIT P0, [R9+URZ], R4 ;  /* 0x00000004090075a7 */ /* 0x001064000800017f */
[----:B-1----:R-:W-:Y:S05]  /*6840*/  @!P0 NANOSLEEP.SYNCS 0x989680 ;  /* 0x009896800000895d */ /* 0x002fea0003900000 */
[----:B------:R-:W1:Y:S02]  /*6850*/  @!P0 SYNCS.PHASECHK.TRANS64 P0, [R9+URZ], R4 ;  /* 0x00000004090085a7 */ /* 0x000e64000800007f */
[----:B-1----:R-:W-:Y:S05]  /*6860*/  @!P0 BRA `(.L_x_126) ;  /* 0xfffffffc00f08947 */ /* 0x002fea000383ffff */
[----:B------:R-:W-:Y:S05]  /*6870*/  BRA `(.L_x_163) ;  /* 0xffffffec00947947 */ /* 0x000fea000383ffff */
.L_x_127:
[----:B0-----:R0:W1:Y:S02]  /*6880*/  SYNCS.PHASECHK.TRANS64.TRYWAIT P0, [R6+URZ], R5 ;  /* 0x00000005060075a7 */ /* 0x001064000800017f */
[----:B-1----:R-:W-:Y:S05]  /*6890*/  @!P0 NANOSLEEP.SYNCS 0x989680 ;  /* 0x009896800000895d */ /* 0x002fea0003900000 */
[----:B------:R-:W1:Y:S02]  /*68a0*/  @!P0 SYNCS.PHASECHK.TRANS64 P0, [R6+URZ], R5 ;  /* 0x00000005060085a7 */ /* 0x000e64000800007f */
[----:B-1----:R-:W-:Y:S05]  /*68b0*/  @!P0 BRA `(.L_x_127) ;  /* 0xfffffffc00f08947 */ /* 0x002fea000383ffff */
[----:B------:R-:W-:Y:S05]  /*68c0*/  BRA `(.L_x_164) ;  /* 0xffffffec00a47947 */ /* 0x000fea000383ffff */
.L_x_128:
[----:B0-----:R0:W1:Y:S02]  /*68d0*/  SYNCS.PHASECHK.TRANS64.TRYWAIT P0, [R9+URZ], R4 ;  /* 0x00000004090075a7 */ /* 0x001064000800017f */
[----:B-1----:R-:W-:Y:S05]  /*68e0*/  @!P0 NANOSLEEP.SYNCS 0x989680 ;  /* 0x009896800000895d */ /* 0x002fea0003900000 */
[----:B------:R-:W1:Y:S02]  /*68f0*/  @!P0 SYNCS.PHASECHK.TRANS64 P0, [R9+URZ], R4 ;  /* 0x00000004090085a7 */ /* 0x000e64000800007f */
[----:B-1----:R-:W-:Y:S05]  /*6900*/  @!P0 BRA `(.L_x_128) ;  /* 0xfffffffc00f08947 */ /* 0x002fea000383ffff */
[----:B------:R-:W-:Y:S05]  /*6910*/  BRA `(.L_x_165) ;  /* 0xffffffec00b47947 */ /* 0x000fea000383ffff */
.L_x_129:
[----:B0-----:R0:W1:Y:S02]  /*6920*/  SYNCS.PHASECHK.TRANS64.TRYWAIT P0, [R6+URZ], R5 ;  /* 0x00000005060075a7 */ /* 0x001064000800017f */
[----:B-1----:R-:W-:Y:S05]  /*6930*/  @!P0 NANOSLEEP.SYNCS 0x989680 ;  /* 0x009896800000895d */ /* 0x002fea0003900000 */
[----:B------:R-:W1:Y:S02]  /*6940*/  @!P0 SYNCS.PHASECHK.TRANS64 P0, [R6+URZ], R5 ;  /* 0x00000005060085a7 */ /* 0x000e64000800007f */
[----:B-1----:R-:W-:Y:S05]  /*6950*/  @!P0 BRA `(.L_x_129) ;  /* 0xfffffffc00f08947 */ /* 0x002fea000383ffff */
[----:B------:R-:W-:Y:S05]  /*6960*/  BRA `(.L_x_166) ;  /* 0xffffffec00c47947 */ /* 0x000fea000383ffff */
.L_x_130:
[----:B0-----:R0:W1:Y:S02]  /*6970*/  SYNCS.PHASECHK.TRANS64.TRYWAIT P0, [R9+URZ], R4 ;  /* 0x00000004090075a7 */ /* 0x001064000800017f */
[----:B-1----:R-:W-:Y:S05]  /*6980*/  @!P0 NANOSLEEP.SYNCS 0x989680 ;  /* 0x009896800000895d */ /* 0x002fea0003900000 */
[----:B------:R-:W1:Y:S02]  /*6990*/  @!P0 SYNCS.PHASECHK.TRANS64 P0, [R9+URZ], R4 ;  /* 0x00000004090085a7 */ /* 0x000e64000800007f */
[----:B-1----:R-:W-:Y:S05]  /*69a0*/  @!P0 BRA `(.L_x_130) ;  /* 0xfffffffc00f08947 */ /* 0x002fea000383ffff */
[----:B------:R-:W-:Y:S05]  /*69b0*/  BRA `(.L_x_167) ;  /* 0xffffffec00d47947 */ /* 0x000fea000383ffff */
.L_x_131:
[----:B0-----:R0:W1:Y:S02]  /*69c0*/  SYNCS.PHASECHK.TRANS64.TRYWAIT P0, [R6+URZ], R5 ;  /* 0x00000005060075a7 */ /* 0x001064000800017f */
[----:B-1----:R-:W-:Y:S05]  /*69d0*/  @!P0 NANOSLEEP.SYNCS 0x989680 ;  /* 0x009896800000895d */ /* 0x002fea0003900000 */
[----:B------:R-:W1:Y:S02]  /*69e0*/  @!P0 SYNCS.PHASECHK.TRANS64 P0, [R6+URZ], R5 ;  /* 0x00000005060085a7 */ /* 0x000e64000800007f */
[----:B-1----:R-:W-:Y:S05]  /*69f0*/  @!P0 BRA `(.L_x_131) ;  /* 0xfffffffc00f08947 */ /* 0x002fea000383ffff */
[----:B------:R-:W-:Y:S05]  /*6a00*/  BRA `(.L_x_168) ;  /* 0xffffffec00e47947 */ /* 0x000fea000383ffff */
.L_x_132:
[----:B0-----:R0:W1:Y:S02]  /*6a10*/  SYNCS.PHASECHK.TRANS64.TRYWAIT P0, [R9+URZ], R4 ;  /* 0x00000004090075a7 */ /* 0x001064000800017f */
[----:B-1----:R-:W-:Y:S05]  /*6a20*/  @!P0 NANOSLEEP.SYNCS 0x989680 ;  /* 0x009896800000895d */ /* 0x002fea0003900000 */
[----:B------:R-:W1:Y:S02]  /*6a30*/  @!P0 SYNCS.PHASECHK.TRANS64 P0, [R9+URZ], R4 ;  /* 0x00000004090085a7 */ /* 0x000e64000800007f */
[----:B-1----:R-:W-:Y:S05]  /*6a40*/  @!P0 BRA `(.L_x_132) ;  /* 0xfffffffc00f08947 */ /* 0x002fea000383ffff */
[----:B------:R-:W-:Y:S05]  /*6a50*/  BRA `(.L_x_169) ;  /* 0xffffffec00f47947 */ /* 0x000fea000383ffff */
.L_x_133:
[----:B0-----:R0:W1:Y:S02]  /*6a60*/  SYNCS.PHASECHK.TRANS64.TRYWAIT P0, [R6+URZ], R5 ;  /* 0x00000005060075a7 */ /* 0x001064000800017f */
[----:B-1----:R-:W-:Y:S05]  /*6a70*/  @!P0 NANOSLEEP.SYNCS 0x989680 ;  /* 0x009896800000895d */ /* 0x002fea0003900000 */
[----:B------:R-:W1:Y:S02]  /*6a80*/  @!P0 SYNCS.PHASECHK.TRANS64 P0, [R6+URZ], R5 ;  /* 0x00000005060085a7 */ /* 0x000e64000800007f */
[----:B-1----:R-:W-:Y:S05]  /*6a90*/  @!P0 BRA `(.L_x_133) ;  /* 0xfffffffc00f08947 */ /* 0x002fea000383ffff */
[----:B------:R-:W-:Y:S05]  /*6aa0*/  BRA `(.L_x_170) ;  /* 0xfffffff000047947 */ /* 0x000fea000383ffff */
.L_x_134:
[----:B0-----:R0:W1:Y:S02]  /*6ab0*/  SYNCS.PHASECHK.TRANS64.TRYWAIT P0, [R9+URZ], R4 ;  /* 0x00000004090075a7 */ /* 0x001064000800017f */
[----:B-1----:R-:W-:Y:S05]  /*6ac0*/  @!P0 NANOSLEEP.SYNCS 0x989680 ;  /* 0x009896800000895d */ /* 0x002fea0003900000 */
[----:B------:R-:W1:Y:S02]  /*6ad0*/  @!P0 SYNCS.PHASECHK.TRANS64 P0, [R9+URZ], R4 ;  /* 0x00000004090085a7 */ /* 0x000e64000800007f */
[----:B-1----:R-:W-:Y:S05]  /*6ae0*/  @!P0 BRA `(.L_x_134) ;  /* 0xfffffffc00f08947 */ /* 0x002fea000383ffff */
[----:B------:R-:W-:Y:S05]  /*6af0*/  BRA `(.L_x_171) ;  /* 0xfffffff000147947 */ /* 0x000fea000383ffff */
.L_x_135:
[----:B0-----:R0:W1:Y:S02]  /*6b00*/  SYNCS.PHASECHK.TRANS64.TRYWAIT P0, [R6+URZ], R5 ;  /* 0x00000005060075a7 */ /* 0x001064000800017f */
[----:B-1----:R-:W-:Y:S05]  /*6b10*/  @!P0 NANOSLEEP.SYNCS 0x989680 ;  /* 0x009896800000895d */ /* 0x002fea0003900000 */
[----:B------:R-:W1:Y:S02]  /*6b20*/  @!P0 SYNCS.PHASECHK.TRANS64 P0, [R6+URZ], R5 ;  /* 0x00000005060085a7 */ /* 0x000e64000800007f */
[----:B-1----:R-:W-:Y:S05]  /*6b30*/  @!P0 BRA `(.L_x_135) ;  /* 0xfffffffc00f08947 */ /* 0x002fea000383ffff */
[----:B------:R-:W-:Y:S05]  /*6b40*/  BRA `(.L_x_172) ;  /* 0xfffffff000247947 */ /* 0x000fea000383ffff */
.L_x_136:
[----:B0-----:R0:W1:Y:S02]  /*6b50*/  SYNCS.PHASECHK.TRANS64.TRYWAIT P0, [R9+URZ], R4 ;  /* 0x00000004090075a7 */ /* 0x001064000800017f */
[----:B-1----:R-:W-:Y:S05]  /*6b60*/  @!P0 NANOSLEEP.SYNCS 0x989680 ;  /* 0x009896800000895d */ /* 0x002fea0003900000 */
[----:B------:R-:W1:Y:S02]  /*6b70*/  @!P0 SYNCS.PHASECHK.TRANS64 P0, [R9+URZ], R4 ;  /* 0x00000004090085a7 */ /* 0x000e64000800007f */
[----:B-1----:R-:W-:Y:S05]  /*6b80*/  @!P0 BRA `(.L_x_136) ;  /* 0xfffffffc00f08947 */ /* 0x002fea000383ffff */
[----:B------:R-:W-:Y:S05]  /*6b90*/  BRA `(.L_x_173) ;  /* 0xfffffff000347947 */ /* 0x000fea000383ffff */
.L_x_137:
[----:B0-----:R0:W1:Y:S02]  /*6ba0*/  SYNCS.PHASECHK.TRANS64.TRYWAIT P0, [R6+URZ], R5 ;  /* 0x00000005060075a7 */ /* 0x001064000800017f */
[----:B-1----:R-:W-:Y:S05]  /*6bb0*/  @!P0 NANOSLEEP.SYNCS 0x989680 ;  /* 0x009896800000895d */ /* 0x002fea0003900000 */
[----:B------:R-:W1:Y:S02]  /*6bc0*/  @!P0 SYNCS.PHASECHK.TRANS64 P0, [R6+URZ], R5 ;  /* 0x00000005060085a7 */ /* 0x000e64000800007f */
[----:B-1----:R-:W-:Y:S05]  /*6bd0*/  @!P0 BRA `(.L_x_137) ;  /* 0xfffffffc00f08947 */ /* 0x002fea000383ffff */
[----:B------:R-:W-:Y:S05]  /*6be0*/  BRA `(.L_x_174) ;  /* 0xfffffff000447947 */ /* 0x000fea000383ffff */
.L_x_138:
[----:B0-----:R0:W1:Y:S02]  /*6bf0*/  SYNCS.PHASECHK.TRANS64.TRYWAIT P0, [R9+URZ], R4 ;  /* 0x00000004090075a7 */ /* 0x001064000800017f */
[----:B-1----:R-:W-:Y:S05]  /*6c00*/  @!P0 NANOSLEEP.SYNCS 0x989680 ;  /* 0x009896800000895d */ /* 0x002fea0003900000 */
[----:B------:R-:W1:Y:S02]  /*6c10*/  @!P0 SYNCS.PHASECHK.TRANS64 P0, [R9+URZ], R4 ;  /* 0x00000004090085a7 */ /* 0x000e64000800007f */
[----:B-1----:R-:W-:Y:S05]  /*6c20*/  @!P0 BRA `(.L_x_138) ;  /* 0xfffffffc00f08947 */ /* 0x002fea000383ffff */
[----:B------:R-:W-:Y:S05]  /*6c30*/  BRA `(.L_x_175) ;  /* 0xfffffff000547947 */ /* 0x000fea000383ffff */
.L_x_139:
[----:B0-----:R0:W1:Y:S02]  /*6c40*/  SYNCS.PHASECHK.TRANS64.TRYWAIT P0, [R6+URZ], R5 ;  /* 0x00000005060075a7 */ /* 0x001064000800017f */
[----:B-1----:R-:W-:Y:S05]  /*6c50*/  @!P0 NANOSLEEP.SYNCS 0x989680 ;  /* 0x009896800000895d */ /* 0x002fea0003900000 */
[----:B------:R-:W1:Y:S02]  /*6c60*/  @!P0 SYNCS.PHASECHK.TRANS64 P0, [R6+URZ], R5 ;  /* 0x00000005060085a7 */ /* 0x000e64000800007f */
[----:B-1----:R-:W-:Y:S05]  /*6c70*/  @!P0 BRA `(.L_x_139) ;  /* 0xfffffffc00f08947 */ /* 0x002fea000383ffff */
[----:B------:R-:W-:Y:S05]  /*6c80*/  BRA `(.L_x_176) ;  /* 0xfffffff000647947 */ /* 0x000fea000383ffff */
.L_x_140:
[----:B0-----:R0:W1:Y:S02]  /*6c90*/  SYNCS.PHASECHK.TRANS64.TRYWAIT P0, [R9+URZ], R4 ;  /* 0x00000004090075a7 */ /* 0x001064000800017f */
[----:B-1----:R-:W-:Y:S05]  /*6ca0*/  @!P0 NANOSLEEP.SYNCS 0x989680 ;  /* 0x009896800000895d */ /* 0x002fea0003900000 */
[----:B------:R-:W1:Y:S02]  /*6cb0*/  @!P0 SYNCS.PHASECHK.TRANS64 P0, [R9+URZ], R4 ;  /* 0x00000004090085a7 */ /* 0x000e64000800007f */
[----:B-1----:R-:W-:Y:S05]  /*6cc0*/  @!P0 BRA `(.L_x_140) ;  /* 0xfffffffc00f08947 */ /* 0x002fea000383ffff */
[----:B------:R-:W-:Y:S05]  /*6cd0*/  BRA `(.L_x_177) ;  /* 0xfffffff000747947 */ /* 0x000fea000383ffff */
.L_x_141:
[----:B0-----:R0:W1:Y:S02]  /*6ce0*/  SYNCS.PHASECHK.TRANS64.TRYWAIT P0, [R6+URZ], R5 ;  /* 0x00000005060075a7 */ /* 0x001064000800017f */
[----:B-1----:R-:W-:Y:S05]  /*6cf0*/  @!P0 NANOSLEEP.SYNCS 0x989680 ;  /* 0x009896800000895d */ /* 0x002fea0003900000 */
[----:B------:R-:W1:Y:S02]  /*6d00*/  @!P0 SYNCS.PHASECHK.TRANS64 P0, [R6+URZ], R5 ;  /* 0x00000005060085a7 */ /* 0x000e64000800007f */
[----:B-1----:R-:W-:Y:S05]  /*6d10*/  @!P0 BRA `(.L_x_141) ;  /* 0xfffffffc00f08947 */ /* 0x002fea000383ffff */
[----:B------:R-:W-:Y:S05]  /*6d20*/  BRA `(.L_x_178) ;  /* 0xfffffff000847947 */ /* 0x000fea000383ffff */
.L_x_142:
[----:B0-----:R0:W1:Y:S02]  /*6d30*/  SYNCS.PHASECHK.TRANS64.TRYWAIT P0, [R9+URZ], R4 ;  /* 0x00000004090075a7 */ /* 0x001064000800017f */
[----:B-1----:R-:W-:Y:S05]  /*6d40*/  @!P0 NANOSLEEP.SYNCS 0x989680 ;  /* 0x009896800000895d */ /* 0x002fea0003900000 */
[----:B------:R-:W1:Y:S02]  /*6d50*/  @!P0 SYNCS.PHASECHK.TRANS64 P0, [R9+URZ], R4 ;  /* 0x00000004090085a7 */ /* 0x000e64000800007f */
[----:B-1----:R-:W-:Y:S05]  /*6d60*/  @!P0 BRA `(.L_x_142) ;  /* 0xfffffffc00f08947 */ /* 0x002fea000383ffff */
[----:B------:R-:W-:Y:S05]  /*6d70*/  BRA `(.L_x_179) ;  /* 0xfffffff000947947 */ /* 0x000fea000383ffff */
.L_x_143:
[----:B0-----:R0:W1:Y:S02]  /*6d80*/  SYNCS.PHASECHK.TRANS64.TRYWAIT P0, [R6+URZ], R5 ;  /* 0x00000005060075a7 */ /* 0x001064000800017f */
[----:B-1----:R-:W-:Y:S05]  /*6d90*/  @!P0 NANOSLEEP.SYNCS 0x989680 ;  /* 0x009896800000895d */ /* 0x002fea0003900000 */
[----:B------:R-:W1:Y:S02]  /*6da0*/  @!P0 SYNCS.PHASECHK.TRANS64 P0, [R6+URZ], R5 ;  /* 0x00000005060085a7 */ /* 0x000e64000800007f */
[----:B-1----:R-:W-:Y:S05]  /*6db0*/  @!P0 BRA `(.L_x_143) ;  /* 0xfffffffc00f08947 */ /* 0x002fea000383ffff */
[----:B------:R-:W-:Y:S05]  /*6dc0*/  BRA `(.L_x_180) ;  /* 0xfffffff000a47947 */ /* 0x000fea000383ffff */
.L_x_144:
[----:B0-----:R0:W1:Y:S02]  /*6dd0*/  SYNCS.PHASECHK.TRANS64.TRYWAIT P0, [R9+URZ], R4 ;  /* 0x00000004090075a7 */ /* 0x001064000800017f */
[----:B-1----:R-:W-:Y:S05]  /*6de0*/  @!P0 NANOSLEEP.SYNCS 0x989680 ;  /* 0x009896800000895d */ /* 0x002fea0003900000 */
[----:B------:R-:W1:Y:S02]  /*6df0*/  @!P0 SYNCS.PHASECHK.TRANS64 P0, [R9+URZ], R4 ;  /* 0x00000004090085a7 */ /* 0x000e64000800007f */
[----:B-1----:R-:W-:Y:S05]  /*6e00*/  @!P0 BRA `(.L_x_144) ;  /* 0xfffffffc00f08947 */ /* 0x002fea000383ffff */
[----:B------:R-:W-:Y:S05]  /*6e10*/  BRA `(.L_x_181) ;  /* 0xfffffff000b47947 */ /* 0x000fea000383ffff */
.L_x_145:
[----:B0-----:R0:W1:Y:S02]  /*6e20*/  SYNCS.PHASECHK.TRANS64.TRYWAIT P0, [R6+URZ], R5 ;  /* 0x00000005060075a7 */ /* 0x001064000800017f */
[----:B-1----:R-:W-:Y:S05]  /*6e30*/  @!P0 NANOSLEEP.SYNCS 0x989680 ;  /* 0x009896800000895d */ /* 0x002fea0003900000 */
[----:B------:R-:W1:Y:S02]  /*6e40*/  @!P0 SYNCS.PHASECHK.TRANS64 P0, [R6+URZ], R5 ;  /* 0x00000005060085a7 */ /* 0x000e64000800007f */
[----:B-1----:R-:W-:Y:S05]  /*6e50*/  @!P0 BRA `(.L_x_145) ;  /* 0xfffffffc00f08947 */ /* 0x002fea000383ffff */
[----:B------:R-:W-:Y:S05]  /*6e60*/  BRA `(.L_x_182) ;  /* 0xfffffff000c47947 */ /* 0x000fea000383ffff */
.L_x_146:
[----:B0-----:R0:W1:Y:S02]  /*6e70*/  SYNCS.PHASECHK.TRANS64.TRYWAIT P0, [R9+URZ], R4 ;  /* 0x00000004090075a7 */ /* 0x001064000800017f */
[----:B-1----:R-:W-:Y:S05]  /*6e80*/  @!P0 NANOSLEEP.SYNCS 0x989680 ;  /* 0x009896800000895d */ /* 0x002fea0003900000 */
[----:B------:R-:W1:Y:S02]  /*6e90*/  @!P0 SYNCS.PHASECHK.TRANS64 P0, [R9+URZ], R4 ;  /* 0x00000004090085a7 */ /* 0x000e64000800007f */
[----:B-1----:R-:W-:Y:S05]  /*6ea0*/  @!P0 BRA `(.L_x_146) ;  /* 0xfffffffc00f08947 */ /* 0x002fea000383ffff */
[----:B------:R-:W-:Y:S05]  /*6eb0*/  BRA `(.L_x_183) ;  /* 0xfffffff000d47947 */ /* 0x000fea000383ffff */
.L_x_147:
[----:B0-----:R0:W1:Y:S02]  /*6ec0*/  SYNCS.PHASECHK.TRANS64.TRYWAIT P0, [R6+URZ], R5 ;  /* 0x00000005060075a7 */ /* 0x001064000800017f */
[----:B-1----:R-:W-:Y:S05]  /*6ed0*/  @!P0 NANOSLEEP.SYNCS 0x989680 ;  /* 0x009896800000895d */ /* 0x002fea0003900000 */
[----:B------:R-:W1:Y:S02]  /*6ee0*/  @!P0 SYNCS.PHASECHK.TRANS64 P0, [R6+URZ], R5 ;  /* 0x00000005060085a7 */ /* 0x000e64000800007f */
[----:B-1----:R-:W-:Y:S05]  /*6ef0*/  @!P0 BRA `(.L_x_147) ;  /* 0xfffffffc00f08947 */ /* 0x002fea000383ffff */
[----:B------:R-:W-:Y:S05]  /*6f00*/  BRA `(.L_x_184) ;  /* 0xfffffff000e47947 */ /* 0x000fea000383ffff */
.L_x_148:
[----:B0-----:R0:W1:Y:S02]  /*6f10*/  SYNCS.PHASECHK.TRANS64.TRYWAIT P0, [R9+URZ], R4 ;  /* 0x00000004090075a7 */ /* 0x001064000800017f */
[----:B-1----:R-:W-:Y:S05]  /*6f20*/  @!P0 NANOSLEEP.SYNCS 0x989680 ;  /* 0x009896800000895d */ /* 0x002fea0003900000 */
[----:B------:R-:W1:Y:S02]  /*6f30*/  @!P0 SYNCS.PHASECHK.TRANS64 P0, [R9+URZ], R4 ;  /* 0x00000004090085a7 */ /* 0x000e64000800007f */
[----:B-1----:R-:W-:Y:S05]  /*6f40*/  @!P0 BRA `(.L_x_148) ;  /* 0xfffffffc00f08947 */ /* 0x002fea000383ffff */
[----:B------:R-:W-:Y:S05]  /*6f50*/  BRA `(.L_x_185) ;  /* 0xfffffff000f47947 */ /* 0x000fea000383ffff */
.L_x_149:
[----:B0-----:R0:W1:Y:S02]  /*6f60*/  SYNCS.PHASECHK.TRANS64.TRYWAIT P0, [R6+URZ], R5 ;  /* 0x00000005060075a7 */ /* 0x001064000800017f */
[----:B-1----:R-:W-:Y:S05]  /*6f70*/  @!P0 NANOSLEEP.SYNCS 0x989680 ;  /* 0x009896800000895d */ /* 0x002fea0003900000 */
[----:B------:R-:W1:Y:S02]  /*6f80*/  @!P0 SYNCS.PHASECHK.TRANS64 P0, [R6+URZ], R5 ;  /* 0x00000005060085a7 */ /* 0x000e64000800007f */
[----:B-1----:R-:W-:Y:S05]  /*6f90*/  @!P0 BRA `(.L_x_149) ;  /* 0xfffffffc00f08947 */ /* 0x002fea000383ffff */
[----:B------:R-:W-:Y:S05]  /*6fa0*/  BRA `(.L_x_186) ;  /* 0xfffffff400047947 */ /* 0x000fea000383ffff */
.L_x_150:
[----:B0-----:R0:W1:Y:S02]  /*6fb0*/  SYNCS.PHASECHK.TRANS64.TRYWAIT P0, [R9+URZ], R4 ;  /* 0x00000004090075a7 */ /* 0x001064000800017f */
[----:B-1----:R-:W-:Y:S05]  /*6fc0*/  @!P0 NANOSLEEP.SYNCS 0x989680 ;  /* 0x009896800000895d */ /* 0x002fea0003900000 */
[----:B------:R-:W1:Y:S02]  /*6fd0*/  @!P0 SYNCS.PHASECHK.TRANS64 P0, [R9+URZ], R4 ;  /* 0x00000004090085a7 */ /* 0x000e64000800007f */
[----:B-1----:R-:W-:Y:S05]  /*6fe0*/  @!P0 BRA `(.L_x_150) ;  /* 0xfffffffc00f08947 */ /* 0x002fea000383ffff */
[----:B------:R-:W-:Y:S05]  /*6ff0*/  BRA `(.L_x_187) ;  /* 0xfffffff400147947 */ /* 0x000fea000383ffff */
.L_x_151:
[----:B-1----:R1:W2:Y:S02]  /*7000*/  SYNCS.PHASECHK.TRANS64.TRYWAIT P0, [R6+URZ], R5 ;  /* 0x00000005060075a7 */ /* 0x0022a4000800017f */
[----:B--2---:R-:W-:Y:S05]  /*7010*/  @!P0 NANOSLEEP.SYNCS 0x989680 ;  /* 0x009896800000895d */ /* 0x004fea0003900000 */
[----:B------:R-:W2:Y:S02]  /*7020*/  @!P0 SYNCS.PHASECHK.TRANS64 P0, [R6+URZ], R5 ;  /* 0x00000005060085a7 */ /* 0x000ea4000800007f */
[----:B--2---:R-:W-:Y:S05]  /*7030*/  @!P0 BRA `(.L_x_151) ;  /* 0xfffffffc00f08947 */ /* 0x004fea000383ffff */
[----:B------:R-:W-:Y:S05]  /*7040*/  BRA `(.L_x_188) ;  /* 0xfffffff4001c7947 */ /* 0x000fea000383ffff */
.L_x_189:
[----:B------:R-:W-:-:S00]  /*7050*/  BRA `(.L_x_189) ;  /* 0xfffffffc00fc7947 */ /* 0x000fc0000383ffff */
[----:B------:R-:W-:-:S00]  /*7060*/  NOP ;  /* 0x0000000000007918 */ /* 0x000fc00000000000 */
        /* <DEDUP_REMOVED lines=9> */
.L_x_190:


//--------------------- .nv.global.init           --------------------------
	.section	.nv.global.init,"aw",@progbits
.nv.global.init:
	.type		$str$22,@object
	.size		$str$22,($str$23 - $str$22)
$str$22:
        /*0000*/ 	.byte	0x6b, 0x5f, 0x74, 0x69, 0x6c, 0x65, 0x5f, 0x63, 0x6f, 0x75, 0x6e, 0x74, 0x20, 0x3e, 0x3d, 0x20
        /*0010*/ 	.byte	0x31, 0x00
	.type		$str$23,@object
	.size		$str$23,(__unnamed_1 - $str$23)
$str$23:
        /*0012*/ 	.byte	0x2f, 0x74, 0x6d, 0x70, 0x2f, 0x63, 0x75, 0x74, 0x6c, 0x61, 0x73, 0x73, 0x5f, 0x73, 0x77, 0x65
        /*0022*/ 	.byte	0x65, 0x70, 0x5f, 0x73, 0x72, 0x63, 0x2f, 0x69, 0x6e, 0x63, 0x6c, 0x75, 0x64, 0x65, 0x2f, 0x63
        /*0032*/ 	.byte	0x75, 0x74, 0x6c, 0x61, 0x73, 0x73, 0x2f, 0x67, 0x65, 0x6d, 0x6d, 0x2f, 0x63, 0x6f, 0x6c, 0x6c
        /*0042*/ 	.byte	0x65, 0x63, 0x74, 0x69, 0x76, 0x65, 0x2f, 0x73, 0x6d, 0x39, 0x30, 0x5f, 0x6d, 0x6d, 0x61, 0x5f
        /*0052*/ 	.byte	0x74, 0x6d, 0x61, 0x5f, 0x67, 0x6d, 0x6d, 0x61, 0x5f, 0x73, 0x73, 0x5f, 0x77, 0x61, 0x72, 0x70
        /*0062*/ 	.byte	0x73, 0x70, 0x65, 0x63, 0x69, 0x61, 0x6c, 0x69, 0x7a, 0x65, 0x64, 0x2e, 0x68, 0x70, 0x70, 0x00
	.type		__unnamed_1,@object
	.size		__unnamed_1,(.L_0 - __unnamed_1)
__unnamed_1:
        /*0072*/ 	.byte	0x76, 0x6f, 0x69, 0x64, 0x20, 0x63, 0x75, 0x74, 0x6c, 0x61, 0x73, 0x73, 0x3a, 0x3a, 0x67, 0x65
        /* <DEDUP_REMOVED lines=172> */
        /*0b42*/ 	.byte	0x79, 0x5d, 0x00
.L_0:


//--------------------- .nv.shared._ZN7cutlass13device_kernelINS_4gemm6kernel13GemmUniversalIN4cute5tupleIJiiiiEEENS1_10collective13CollectiveMmaINS1_34MainloopSm90TmaGmmaWarpSpecializedILi28ENS5_IJNS4_1CILi8EEENSA_ILi1EEESC_EEENS1_32KernelTmaWarpSpecializedPingpongEEENS5_IJNSA_ILi64EEESG_SG_EEEaNS5_IJlSC_lEEEaSI_NS4_8TiledMMAINS4_8MMA_AtomIJNS4_4SM904GMMA26MMA_64x64x32_S32S8S8_SS_TNEEEENS4_6LayoutINS5_IJSC_SC_SC_EEENS5_IJNSA_ILi0EEESR_SR_EEEEENS5_IJNS4_10UnderscoreESU_SU_EEEEENS4_13SM90_TMA_LOADENS4_14ComposedLayoutINS4_7SwizzleILi2ELi4ELi3EEENS4_18smem_ptr_flag_bitsILi8EEENSP_INS5_IJSB_SG_EEENS5_IJSG_SC_EEEEEEEvNS4_8identityENS4_23SM90_TMA_LOAD_MULTICASTES16_vS17_EENS_8epilogue10collective6detail29Sm90TmaWarpSpecializedAdapterINS1B_15DefaultEpilogueIaSI_SI_NS1A_6thread17LinearCombinationIaLi1EiiLNS1F_9ScaleType4KindE0ELNS_15FloatRoundStyleE2EaEENS1_15EpilogueDefaultEEEEEvvEEEEvNT_6ParamsE --------------------------
	.section	.nv.shared._ZN7cutlass13device_kernelINS_4gemm6kernel13GemmUniversalIN4cute5tupleIJiiiiEEENS1_10collective13CollectiveMmaINS1_34MainloopSm90TmaGmmaWarpSpecializedILi28ENS5_IJNS4_1CILi8EEENSA_ILi1EEESC_EEENS1_32KernelTmaWarpSpecializedPingpongEEENS5_IJNSA_ILi64EEESG_SG_EEEaNS5_IJlSC_lEEEaSI_NS4_8TiledMMAINS4_8MMA_AtomIJNS4_4SM904GMMA26MMA_64x64x32_S32S8S8_SS_TNEEEENS4_6LayoutINS5_IJSC_SC_SC_EEENS5_IJNSA_ILi0EEESR_SR_EEEEENS5_IJNS4_10UnderscoreESU_SU_EEEEENS4_13SM90_TMA_LOADENS4_14ComposedLayoutINS4_7SwizzleILi2ELi4ELi3EEENS4_18smem_ptr_flag_bitsILi8EEENSP_INS5_IJSB_SG_EEENS5_IJSG_SC_EEEEEEEvNS4_8identityENS4_23SM90_TMA_LOAD_MULTICASTES16_vS17_EENS_8epilogue10collective6detail29Sm90TmaWarpSpecializedAdapterINS1B_15DefaultEpilogueIaSI_SI_NS1A_6thread17LinearCombinationIaLi1EiiLNS1F_9ScaleType4KindE0ELNS_15FloatRoundStyleE2EaEENS1_15EpilogueDefaultEEEEEvvEEEEvNT_6ParamsE,"aw",@nobits
	.sectionflags	@""
	.align	16
	.zero		1024


//--------------------- .nv.shared.reserved.0     --------------------------
	.section	.nv.shared.reserved.0,"aw",@nobits
	.weak		__nv_reservedSMEM_offset_0_alias
	.size		__nv_reservedSMEM_offset_0_alias, 0, 0
	.other		__nv_reservedSMEM_offset_0_alias,@"STO_CUDA_RESERVED_SHARED STV_DEFAULT"
__nv_reservedSMEM_offset_0_alias:
	.zero		0


//--------------------- .nv.global                --------------------------
	.section	.nv.global,"aw",@nobits
.nv.global:
	.type		_ZN40_INTERNAL_16754514_4_k_cu_d44a421b_193944cute1_E,@object
	.size		_ZN40_INTERNAL_16754514_4_k_cu_d44a421b_193944cute1_E,(_ZN40_INTERNAL_16754514_4_k_cu_d44a421b_193944cuda3std3__45__cpo6cbeginE - _ZN40_INTERNAL_16754514_4_k_cu_d44a421b_193944cute1_E)
_ZN40_INTERNAL_16754514_4_k_cu_d44a421b_193944cute1_E:
	.zero		1
	.type		_ZN40_INTERNAL_16754514_4_k_cu_d44a421b_193944cuda3std3__45__cpo6cbeginE,@object
	.size		_ZN40_INTERNAL_16754514_4_k_cu_d44a421b_193944cuda3std3__45__cpo6cbeginE,(_ZN40_INTERNAL_16754514_4_k_cu_d44a421b_193944cuda3std3__48in_placeE - _ZN40_INTERNAL_16754514_4_k_cu_d44a421b_193944cuda3std3__45__cpo6cbeginE)
_ZN40_INTERNAL_16754514_4_k_cu_d44a421b_193944cuda3std3__45__cpo6cbeginE:
	.zero		1
	.type		_ZN40_INTERNAL_16754514_4_k_cu_d44a421b_193944cuda3std3__48in_placeE,@object
	.size		_ZN40_INTERNAL_16754514_4_k_cu_d44a421b_193944cuda3std3__48in_placeE,(_ZN40_INTERNAL_16754514_4_k_cu_d44a421b_193944cuda3std6ranges3__45__cpo9iter_moveE - _ZN40_INTERNAL_16754514_4_k_cu_d44a421b_193944cuda3std3__48in_placeE)
_ZN40_INTERNAL_16754514_4_k_cu_d44a421b_193944cuda3std3__48in_placeE:
	.zero		1
	.type		_ZN40_INTERNAL_16754514_4_k_cu_d44a421b_193944cuda3std6ranges3__45__cpo9iter_moveE,@object
	.size		_ZN40_INTERNAL_16754514_4_k_cu_d44a421b_193944cuda3std6ranges3__45__cpo9iter_moveE,(_ZN40_INTERNAL_16754514_4_k_cu_d44a421b_193944cuda3std3__45__cpo5beginE - _ZN40_INTERNAL_16754514_4_k_cu_d44a421b_193944cuda3std6ranges3__45__cpo9iter_moveE)
_ZN40_INTERNAL_16754514_4_k_cu_d44a421b_193944cuda3std6ranges3__45__cpo9iter_moveE:
	.zero		1
	.type		_ZN40_INTERNAL_16754514_4_k_cu_d44a421b_193944cuda3std3__45__cpo5beginE,@object
	.size		_ZN40_INTERNAL_16754514_4_k_cu_d44a421b_193944cuda3std3__45__cpo5beginE,(_ZN40_INTERNAL_16754514_4_k_cu_d44a421b_193944cuda3std3__442_GLOBAL__N__16754514_4_k_cu_d44a421b_193946ignoreE - _ZN40_INTERNAL_16754514_4_k_cu_d44a421b_193944cuda3std3__45__cpo5beginE)
_ZN40_INTERNAL_16754514_4_k_cu_d44a421b_193944cuda3std3__45__cpo5beginE:
	.zero		1
	.type		_ZN40_INTERNAL_16754514_4_k_cu_d44a421b_193944cuda3std3__442_GLOBAL__N__16754514_4_k_cu_d44a421b_193946ignoreE,@object
	.size		_ZN40_INTERNAL_16754514_4_k_cu_d44a421b_193944cuda3std3__442_GLOBAL__N__16754514_4_k_cu_d44a421b_193946ignoreE,(_ZN40_INTERNAL_16754514_4_k_cu_d44a421b_193944cute7productE - _ZN40_INTERNAL_16754514_4_k_cu_d44a421b_193944cuda3std3__442_GLOBAL__N__16754514_4_k_cu_d44a421b_193946ignoreE)
_ZN40_INTERNAL_16754514_4_k_cu_d44a421b_193944cuda3std3__442_GLOBAL__N__16754514_4_k_cu_d44a421b_193946ignoreE:
	.zero		1
	.type		_ZN40_INTERNAL_16754514_4_k_cu_d44a421b_193944cute7productE,@object
	.size		_ZN40_INTERNAL_16754514_4_k_cu_d44a421b_193944cute7productE,(_ZN40_INTERNAL_16754514_4_k_cu_d44a421b_193944cuda3std3__45__cpo3endE - _ZN40_INTERNAL_16754514_4_k_cu_d44a421b_193944cute7productE)
_ZN40_INTERNAL_16754514_4_k_cu_d44a421b_193944cute7productE:
	.zero		1
	.type		_ZN40_INTERNAL_16754514_4_k_cu_d44a421b_193944cuda3std3__45__cpo3endE,@object
	.size		_ZN40_INTERNAL_16754514_4_k_cu_d44a421b_193944cuda3std3__45__cpo3endE,(_ZN40_INTERNAL_16754514_4_k_cu_d44a421b_193944cuda3std3__419piecewise_constructE - _ZN40_INTERNAL_16754514_4_k_cu_d44a421b_193944cuda3std3__45__cpo3endE)
_ZN40_INTERNAL_16754514_4_k_cu_d44a421b_193944cuda3std3__45__cpo3endE:
	.zero		1
	.type		_ZN40_INTERNAL_16754514_4_k_cu_d44a421b_193944cuda3std3__419piecewise_constructE,@object
	.size		_ZN40_INTERNAL_16754514_4_k_cu_d44a421b_193944cuda3std3__419piecewise_constructE,(_ZN40_INTERNAL_16754514_4_k_cu_d44a421b_193944cuda3std3__45__cpo4cendE - _ZN40_INTERNAL_16754514_4_k_cu_d44a421b_193944cuda3std3__419piecewise_constructE)
_ZN40_INTERNAL_16754514_4_k_cu_d44a421b_193944cuda3std3__419piecewise_constructE:
	.zero		1
	.type		_ZN40_INTERNAL_16754514_4_k_cu_d44a421b_193944cuda3std3__45__cpo4cendE,@object
	.size		_ZN40_INTERNAL_16754514_4_k_cu_d44a421b_193944cuda3std3__45__cpo4cendE,(_ZN40_INTERNAL_16754514_4_k_cu_d44a421b_193944cuda3std6ranges3__45__cpo4swapE - _ZN40_INTERNAL_16754514_4_k_cu_d44a421b_193944cuda3std3__45__cpo4cendE)
_ZN40_INTERNAL_16754514_4_k_cu_d44a421b_193944cuda3std3__45__cpo4cendE:
	.zero		1
	.type		_ZN40_INTERNAL_16754514_4_k_cu_d44a421b_193944cuda3std6ranges3__45__cpo4swapE,@object
	.size		_ZN40_INTERNAL_16754514_4_k_cu_d44a421b_193944cuda3std6ranges3__45__cpo4swapE,(.L_8 - _ZN40_INTERNAL_16754514_4_k_cu_d44a421b_193944cuda3std6ranges3__45__cpo4swapE)
_ZN40_INTERNAL_16754514_4_k_cu_d44a421b_193944cuda3std6ranges3__45__cpo4swapE:
	.zero		1
.L_8:


//--------------------- .nv.constant0._ZN7cutlass13device_kernelINS_4gemm6kernel13GemmUniversalIN4cute5tupleIJiiiiEEENS1_10collective13CollectiveMmaINS1_34MainloopSm90TmaGmmaWarpSpecializedILi28ENS5_IJNS4_1CILi8EEENSA_ILi1EEESC_EEENS1_32KernelTmaWarpSpecializedPingpongEEENS5_IJNSA_ILi64EEESG_SG_EEEaNS5_IJlSC_lEEEaSI_NS4_8TiledMMAINS4_8MMA_AtomIJNS4_4SM904GMMA26MMA_64x64x32_S32S8S8_SS_TNEEEENS4_6LayoutINS5_IJSC_SC_SC_EEENS5_IJNSA_ILi0EEESR_SR_EEEEENS5_IJNS4_10UnderscoreESU_SU_EEEEENS4_13SM90_TMA_LOADENS4_14ComposedLayoutINS4_7SwizzleILi2ELi4ELi3EEENS4_18smem_ptr_flag_bitsILi8EEENSP_INS5_IJSB_SG_EEENS5_IJSG_SC_EEEEEEEvNS4_8identityENS4_23SM90_TMA_LOAD_MULTICASTES16_vS17_EENS_8epilogue10collective6detail29Sm90TmaWarpSpecializedAdapterINS1B_15DefaultEpilogueIaSI_SI_NS1A_6thread17LinearCombinationIaLi1EiiLNS1F_9ScaleType4KindE0ELNS_15FloatRoundStyleE2EaEENS1_15EpilogueDefaultEEEEEvvEEEEvNT_6ParamsE --------------------------
	.section	.nv.constant0._ZN7cutlass13device_kernelINS_4gemm6kernel13GemmUniversalIN4cute5tupleIJiiiiEEENS1_10collective13CollectiveMmaINS1_34MainloopSm90TmaGmmaWarpSpecializedILi28ENS5_IJNS4_1CILi8EEENSA_ILi1EEESC_EEENS1_32KernelTmaWarpSpecializedPingpongEEENS5_IJNSA_ILi64EEESG_SG_EEEaNS5_IJlSC_lEEEaSI_NS4_8TiledMMAINS4_8MMA_AtomIJNS4_4SM904GMMA26MMA_64x64x32_S32S8S8_SS_TNEEEENS4_6LayoutINS5_IJSC_SC_SC_EEENS5_IJNSA_ILi0EEESR_SR_EEEEENS5_IJNS4_10UnderscoreESU_SU_EEEEENS4_13SM90_TMA_LOADENS4_14ComposedLayoutINS4_7SwizzleILi2ELi4ELi3EEENS4_18smem_ptr_flag_bitsILi8EEENSP_INS5_IJSB_SG_EEENS5_IJSG_SC_EEEEEEEvNS4_8identityENS4_23SM90_TMA_LOAD_MULTICASTES16_vS17_EENS_8epilogue10collective6detail29Sm90TmaWarpSpecializedAdapterINS1B_15DefaultEpilogueIaSI_SI_NS1A_6thread17LinearCombinationIaLi1EiiLNS1F_9ScaleType4KindE0ELNS_15FloatRoundStyleE2EaEENS1_15EpilogueDefaultEEEEEvvEEEEvNT_6ParamsE,"a",@progbits
	.sectionflags	@""
	.align	4
.nv.constant0._ZN7cutlass13device_kernelINS_4gemm6kernel13GemmUniversalIN4cute5tupleIJiiiiEEENS1_10collective13CollectiveMmaINS1_34MainloopSm90TmaGmmaWarpSpecializedILi28ENS5_IJNS4_1CILi8EEENSA_ILi1EEESC_EEENS1_32KernelTmaWarpSpecializedPingpongEEENS5_IJNSA_ILi64EEESG_SG_EEEaNS5_IJlSC_lEEEaSI_NS4_8TiledMMAINS4_8MMA_AtomIJNS4_4SM904GMMA26MMA_64x64x32_S32S8S8_SS_TNEEEENS4_6LayoutINS5_IJSC_SC_SC_EEENS5_IJNSA_ILi0EEESR_SR_EEEEENS5_IJNS4_10UnderscoreESU_SU_EEEEENS4_13SM90_TMA_LOADENS4_14ComposedLayoutINS4_7SwizzleILi2ELi4ELi3EEENS4_18smem_ptr_flag_bitsILi8EEENSP_INS5_IJSB_SG_EEENS5_IJSG_SC_EEEEEEEvNS4_8identityENS4_23SM90_TMA_LOAD_MULTICASTES16_vS17_EENS_8epilogue10collective6detail29Sm90TmaWarpSpecializedAdapterINS1B_15DefaultEpilogueIaSI_SI_NS1A_6thread17LinearCombinationIaLi1EiiLNS1F_9ScaleType4KindE0ELNS_15FloatRoundStyleE2EaEENS1_15EpilogueDefaultEEEEEvvEEEEvNT_6ParamsE:
	.zero		1664


//--------------------- SYMBOLS --------------------------

	.type		.nv.reservedSmem.offset0,@object
	.size		.nv.reservedSmem.offset0,0x4
	.type		__assertfail,@function
